//
// Generated by NVIDIA NVVM Compiler
//
// Compiler Build ID: CL-36424714
// Cuda compilation tools, release 13.0, V13.0.88
// Based on NVVM 20.0.0
//

.version 9.0
.target sm_100
.address_size 64

	// .globl	rope_f32

.visible .entry rope_f32(
	.param .u64 .ptr .align 1 rope_f32_param_0,
	.param .u64 .ptr .align 1 rope_f32_param_1,
	.param .u64 .ptr .align 1 rope_f32_param_2,
	.param .u64 .ptr .align 1 rope_f32_param_3,
	.param .u32 rope_f32_param_4,
	.param .u32 rope_f32_param_5,
	.param .u32 rope_f32_param_6,
	.param .u32 rope_f32_param_7
)
{
	.reg .pred 	%p<2>;
	.reg .b32 	%r<14>;
	.reg .b32 	%f<10>;
	.reg .b64 	%rd<18>;

	ld.param.u64 	%rd1, [rope_f32_param_0];
	ld.param.u64 	%rd2, [rope_f32_param_1];
	ld.param.u64 	%rd3, [rope_f32_param_2];
	ld.param.u64 	%rd4, [rope_f32_param_3];
	ld.param.u32 	%r3, [rope_f32_param_5];
	ld.param.u32 	%r4, [rope_f32_param_6];
	ld.param.u32 	%r5, [rope_f32_param_7];
	mov.u32 	%r1, %tid.x;
	shr.u32 	%r6, %r4, 31;
	add.s32 	%r7, %r4, %r6;
	shr.s32 	%r2, %r7, 1;
	setp.ge.s32 	%p1, %r1, %r2;
	@%p1 bra 	$L__BB0_2;
	cvta.to.global.u64 	%rd5, %rd3;
	cvta.to.global.u64 	%rd6, %rd4;
	cvta.to.global.u64 	%rd7, %rd2;
	cvta.to.global.u64 	%rd8, %rd1;
	mov.u32 	%r8, %ctaid.y;
	mov.u32 	%r9, %ctaid.x;
	add.s32 	%r10, %r5, %r9;
	mad.lo.s32 	%r11, %r3, %r9, %r8;
	mad.lo.s32 	%r12, %r11, %r4, %r1;
	mad.lo.s32 	%r13, %r10, %r2, %r1;
	mul.wide.s32 	%rd9, %r13, 4;
	add.s64 	%rd10, %rd5, %rd9;
	ld.global.nc.f32 	%f1, [%rd10];
	add.s64 	%rd11, %rd6, %rd9;
	ld.global.nc.f32 	%f2, [%rd11];
	mul.wide.s32 	%rd12, %r12, 4;
	add.s64 	%rd13, %rd7, %rd12;
	ld.global.nc.f32 	%f3, [%rd13];
	mul.wide.s32 	%rd14, %r2, 4;
	add.s64 	%rd15, %rd13, %rd14;
	ld.global.nc.f32 	%f4, [%rd15];
	mul.f32 	%f5, %f1, %f3;
	mul.f32 	%f6, %f2, %f4;
	sub.f32 	%f7, %f5, %f6;
	add.s64 	%rd16, %rd8, %rd12;
	st.global.f32 	[%rd16], %f7;
	mul.f32 	%f8, %f1, %f4;
	fma.rn.f32 	%f9, %f2, %f3, %f8;
	add.s64 	%rd17, %rd16, %rd14;
	st.global.f32 	[%rd17], %f9;
$L__BB0_2:
	ret;

}
	// .globl	rope_indirect_f32
.visible .entry rope_indirect_f32(
	.param .u64 .ptr .align 1 rope_indirect_f32_param_0,
	.param .u64 .ptr .align 1 rope_indirect_f32_param_1,
	.param .u64 .ptr .align 1 rope_indirect_f32_param_2,
	.param .u64 .ptr .align 1 rope_indirect_f32_param_3,
	.param .u32 rope_indirect_f32_param_4,
	.param .u32 rope_indirect_f32_param_5,
	.param .u32 rope_indirect_f32_param_6,
	.param .u64 .ptr .align 1 rope_indirect_f32_param_7
)
{
	.reg .pred 	%p<2>;
	.reg .b32 	%r<14>;
	.reg .b32 	%f<10>;
	.reg .b64 	%rd<20>;

	ld.param.u64 	%rd1, [rope_indirect_f32_param_0];
	ld.param.u64 	%rd2, [rope_indirect_f32_param_1];
	ld.param.u64 	%rd3, [rope_indirect_f32_param_2];
	ld.param.u64 	%rd4, [rope_indirect_f32_param_3];
	ld.param.u32 	%r3, [rope_indirect_f32_param_5];
	ld.param.u32 	%r4, [rope_indirect_f32_param_6];
	ld.param.u64 	%rd5, [rope_indirect_f32_param_7];
	mov.u32 	%r1, %tid.x;
	shr.u32 	%r5, %r4, 31;
	add.s32 	%r6, %r4, %r5;
	shr.s32 	%r2, %r6, 1;
	setp.ge.s32 	%p1, %r1, %r2;
	@%p1 bra 	$L__BB1_2;
	cvta.to.global.u64 	%rd6, %rd5;
	cvta.to.global.u64 	%rd7, %rd3;
	cvta.to.global.u64 	%rd8, %rd4;
	cvta.to.global.u64 	%rd9, %rd2;
	cvta.to.global.u64 	%rd10, %rd1;
	mov.u32 	%r7, %ctaid.y;
	mov.u32 	%r8, %ctaid.x;
	ld.global.nc.u32 	%r9, [%rd6];
	add.s32 	%r10, %r9, %r8;
	mad.lo.s32 	%r11, %r3, %r8, %r7;
	mad.lo.s32 	%r12, %r11, %r4, %r1;
	mad.lo.s32 	%r13, %r10, %r2, %r1;
	mul.wide.s32 	%rd11, %r13, 4;
	add.s64 	%rd12, %rd7, %rd11;
	ld.global.nc.f32 	%f1, [%rd12];
	add.s64 	%rd13, %rd8, %rd11;
	ld.global.nc.f32 	%f2, [%rd13];
	mul.wide.s32 	%rd14, %r12, 4;
	add.s64 	%rd15, %rd9, %rd14;
	ld.global.nc.f32 	%f3, [%rd15];
	mul.wide.s32 	%rd16, %r2, 4;
	add.s64 	%rd17, %rd15, %rd16;
	ld.global.nc.f32 	%f4, [%rd17];
	mul.f32 	%f5, %f1, %f3;
	mul.f32 	%f6, %f2, %f4;
	sub.f32 	%f7, %f5, %f6;
	add.s64 	%rd18, %rd10, %rd14;
	st.global.f32 	[%rd18], %f7;
	mul.f32 	%f8, %f1, %f4;
	fma.rn.f32 	%f9, %f2, %f3, %f8;
	add.s64 	%rd19, %rd18, %rd16;
	st.global.f32 	[%rd19], %f9;
$L__BB1_2:
	ret;

}
	// .globl	rope_f16
.visible .entry rope_f16(
	.param .u64 .ptr .align 1 rope_f16_param_0,
	.param .u64 .ptr .align 1 rope_f16_param_1,
	.param .u64 .ptr .align 1 rope_f16_param_2,
	.param .u64 .ptr .align 1 rope_f16_param_3,
	.param .u32 rope_f16_param_4,
	.param .u32 rope_f16_param_5,
	.param .u32 rope_f16_param_6,
	.param .u32 rope_f16_param_7
)
{
	.reg .pred 	%p<2>;
	.reg .b16 	%rs<7>;
	.reg .b32 	%r<14>;
	.reg .b32 	%f<10>;
	.reg .b64 	%rd<18>;

	ld.param.u64 	%rd1, [rope_f16_param_0];
	ld.param.u64 	%rd2, [rope_f16_param_1];
	ld.param.u64 	%rd3, [rope_f16_param_2];
	ld.param.u64 	%rd4, [rope_f16_param_3];
	ld.param.u32 	%r3, [rope_f16_param_5];
	ld.param.u32 	%r4, [rope_f16_param_6];
	ld.param.u32 	%r5, [rope_f16_param_7];
	mov.u32 	%r1, %tid.x;
	shr.u32 	%r6, %r4, 31;
	add.s32 	%r7, %r4, %r6;
	shr.s32 	%r2, %r7, 1;
	setp.ge.s32 	%p1, %r1, %r2;
	@%p1 bra 	$L__BB2_2;
	cvta.to.global.u64 	%rd5, %rd3;
	cvta.to.global.u64 	%rd6, %rd4;
	cvta.to.global.u64 	%rd7, %rd2;
	cvta.to.global.u64 	%rd8, %rd1;
	mov.u32 	%r8, %ctaid.y;
	mov.u32 	%r9, %ctaid.x;
	add.s32 	%r10, %r5, %r9;
	mad.lo.s32 	%r11, %r3, %r9, %r8;
	mad.lo.s32 	%r12, %r11, %r4, %r1;
	mad.lo.s32 	%r13, %r10, %r2, %r1;
	mul.wide.s32 	%rd9, %r13, 2;
	add.s64 	%rd10, %rd5, %rd9;
	ld.global.nc.u16 	%rs1, [%rd10];
	// begin inline asm
	{  cvt.f32.f16 %f1, %rs1;}

	// end inline asm
	add.s64 	%rd11, %rd6, %rd9;
	ld.global.nc.u16 	%rs2, [%rd11];
	// begin inline asm
	{  cvt.f32.f16 %f2, %rs2;}

	// end inline asm
	mul.wide.s32 	%rd12, %r12, 2;
	add.s64 	%rd13, %rd7, %rd12;
	ld.global.nc.u16 	%rs3, [%rd13];
	// begin inline asm
	{  cvt.f32.f16 %f3, %rs3;}

	// end inline asm
	mul.wide.s32 	%rd14, %r2, 2;
	add.s64 	%rd15, %rd13, %rd14;
	ld.global.nc.u16 	%rs4, [%rd15];
	// begin inline asm
	{  cvt.f32.f16 %f4, %rs4;}

	// end inline asm
	mul.f32 	%f7, %f1, %f3;
	mul.f32 	%f8, %f2, %f4;
	sub.f32 	%f5, %f7, %f8;
	// begin inline asm
	{  cvt.rn.f16.f32 %rs5, %f5;}

	// end inline asm
	add.s64 	%rd16, %rd8, %rd12;
	st.global.u16 	[%rd16], %rs5;
	mul.f32 	%f9, %f1, %f4;
	fma.rn.f32 	%f6, %f2, %f3, %f9;
	// begin inline asm
	{  cvt.rn.f16.f32 %rs6, %f6;}

	// end inline asm
	add.s64 	%rd17, %rd16, %rd14;
	st.global.u16 	[%rd17], %rs6;
$L__BB2_2:
	ret;

}
	// .globl	rope_indirect_f16
.visible .entry rope_indirect_f16(
	.param .u64 .ptr .align 1 rope_indirect_f16_param_0,
	.param .u64 .ptr .align 1 rope_indirect_f16_param_1,
	.param .u64 .ptr .align 1 rope_indirect_f16_param_2,
	.param .u64 .ptr .align 1 rope_indirect_f16_param_3,
	.param .u32 rope_indirect_f16_param_4,
	.param .u32 rope_indirect_f16_param_5,
	.param .u32 rope_indirect_f16_param_6,
	.param .u64 .ptr .align 1 rope_indirect_f16_param_7
)
{
	.reg .pred 	%p<2>;
	.reg .b16 	%rs<7>;
	.reg .b32 	%r<14>;
	.reg .b32 	%f<10>;
	.reg .b64 	%rd<20>;

	ld.param.u64 	%rd1, [rope_indirect_f16_param_0];
	ld.param.u64 	%rd2, [rope_indirect_f16_param_1];
	ld.param.u64 	%rd3, [rope_indirect_f16_param_2];
	ld.param.u64 	%rd4, [rope_indirect_f16_param_3];
	ld.param.u32 	%r3, [rope_indirect_f16_param_5];
	ld.param.u32 	%r4, [rope_indirect_f16_param_6];
	ld.param.u64 	%rd5, [rope_indirect_f16_param_7];
	mov.u32 	%r1, %tid.x;
	shr.u32 	%r5, %r4, 31;
	add.s32 	%r6, %r4, %r5;
	shr.s32 	%r2, %r6, 1;
	setp.ge.s32 	%p1, %r1, %r2;
	@%p1 bra 	$L__BB3_2;
	cvta.to.global.u64 	%rd6, %rd5;
	cvta.to.global.u64 	%rd7, %rd3;
	cvta.to.global.u64 	%rd8, %rd4;
	cvta.to.global.u64 	%rd9, %rd2;
	cvta.to.global.u64 	%rd10, %rd1;
	mov.u32 	%r7, %ctaid.y;
	mov.u32 	%r8, %ctaid.x;
	ld.global.nc.u32 	%r9, [%rd6];
	add.s32 	%r10, %r9, %r8;
	mad.lo.s32 	%r11, %r3, %r8, %r7;
	mad.lo.s32 	%r12, %r11, %r4, %r1;
	mad.lo.s32 	%r13, %r10, %r2, %r1;
	mul.wide.s32 	%rd11, %r13, 2;
	add.s64 	%rd12, %rd7, %rd11;
	ld.global.nc.u16 	%rs1, [%rd12];
	// begin inline asm
	{  cvt.f32.f16 %f1, %rs1;}

	// end inline asm
	add.s64 	%rd13, %rd8, %rd11;
	ld.global.nc.u16 	%rs2, [%rd13];
	// begin inline asm
	{  cvt.f32.f16 %f2, %rs2;}

	// end inline asm
	mul.wide.s32 	%rd14, %r12, 2;
	add.s64 	%rd15, %rd9, %rd14;
	ld.global.nc.u16 	%rs3, [%rd15];
	// begin inline asm
	{  cvt.f32.f16 %f3, %rs3;}

	// end inline asm
	mul.wide.s32 	%rd16, %r2, 2;
	add.s64 	%rd17, %rd15, %rd16;
	ld.global.nc.u16 	%rs4, [%rd17];
	// begin inline asm
	{  cvt.f32.f16 %f4, %rs4;}

	// end inline asm
	mul.f32 	%f7, %f1, %f3;
	mul.f32 	%f8, %f2, %f4;
	sub.f32 	%f5, %f7, %f8;
	// begin inline asm
	{  cvt.rn.f16.f32 %rs5, %f5;}

	// end inline asm
	add.s64 	%rd18, %rd10, %rd14;
	st.global.u16 	[%rd18], %rs5;
	mul.f32 	%f9, %f1, %f4;
	fma.rn.f32 	%f6, %f2, %f3, %f9;
	// begin inline asm
	{  cvt.rn.f16.f32 %rs6, %f6;}

	// end inline asm
	add.s64 	%rd19, %rd18, %rd16;
	st.global.u16 	[%rd19], %rs6;
$L__BB3_2:
	ret;

}
	// .globl	rope_bf16
.visible .entry rope_bf16(
	.param .u64 .ptr .align 1 rope_bf16_param_0,
	.param .u64 .ptr .align 1 rope_bf16_param_1,
	.param .u64 .ptr .align 1 rope_bf16_param_2,
	.param .u64 .ptr .align 1 rope_bf16_param_3,
	.param .u32 rope_bf16_param_4,
	.param .u32 rope_bf16_param_5,
	.param .u32 rope_bf16_param_6,
	.param .u32 rope_bf16_param_7
)
{
	.reg .pred 	%p<2>;
	.reg .b16 	%rs<7>;
	.reg .b32 	%r<14>;
	.reg .b32 	%f<10>;
	.reg .b64 	%rd<18>;

	ld.param.u64 	%rd1, [rope_bf16_param_0];
	ld.param.u64 	%rd2, [rope_bf16_param_1];
	ld.param.u64 	%rd3, [rope_bf16_param_2];
	ld.param.u64 	%rd4, [rope_bf16_param_3];
	ld.param.u32 	%r3, [rope_bf16_param_5];
	ld.param.u32 	%r4, [rope_bf16_param_6];
	ld.param.u32 	%r5, [rope_bf16_param_7];
	mov.u32 	%r1, %tid.x;
	shr.u32 	%r6, %r4, 31;
	add.s32 	%r7, %r4, %r6;
	shr.s32 	%r2, %r7, 1;
	setp.ge.s32 	%p1, %r1, %r2;
	@%p1 bra 	$L__BB4_2;
	cvta.to.global.u64 	%rd5, %rd3;
	cvta.to.global.u64 	%rd6, %rd4;
	cvta.to.global.u64 	%rd7, %rd2;
	cvta.to.global.u64 	%rd8, %rd1;
	mov.u32 	%r8, %ctaid.y;
	mov.u32 	%r9, %ctaid.x;
	add.s32 	%r10, %r5, %r9;
	mad.lo.s32 	%r11, %r3, %r9, %r8;
	mad.lo.s32 	%r12, %r11, %r4, %r1;
	mad.lo.s32 	%r13, %r10, %r2, %r1;
	mul.wide.s32 	%rd9, %r13, 2;
	add.s64 	%rd10, %rd5, %rd9;
	ld.global.nc.u16 	%rs1, [%rd10];
	// begin inline asm
	{ cvt.f32.bf16 %f1, %rs1;}

	// end inline asm
	add.s64 	%rd11, %rd6, %rd9;
	ld.global.nc.u16 	%rs2, [%rd11];
	// begin inline asm
	{ cvt.f32.bf16 %f2, %rs2;}

	// end inline asm
	mul.wide.s32 	%rd12, %r12, 2;
	add.s64 	%rd13, %rd7, %rd12;
	ld.global.nc.u16 	%rs3, [%rd13];
	// begin inline asm
	{ cvt.f32.bf16 %f3, %rs3;}

	// end inline asm
	mul.wide.s32 	%rd14, %r2, 2;
	add.s64 	%rd15, %rd13, %rd14;
	ld.global.nc.u16 	%rs4, [%rd15];
	// begin inline asm
	{ cvt.f32.bf16 %f4, %rs4;}

	// end inline asm
	mul.f32 	%f7, %f1, %f3;
	mul.f32 	%f8, %f2, %f4;
	sub.f32 	%f5, %f7, %f8;
	// begin inline asm
	{  cvt.rn.bf16.f32 %rs5, %f5;}

	// end inline asm
	add.s64 	%rd16, %rd8, %rd12;
	st.global.u16 	[%rd16], %rs5;
	mul.f32 	%f9, %f1, %f4;
	fma.rn.f32 	%f6, %f2, %f3, %f9;
	// begin inline asm
	{  cvt.rn.bf16.f32 %rs6, %f6;}

	// end inline asm
	add.s64 	%rd17, %rd16, %rd14;
	st.global.u16 	[%rd17], %rs6;
$L__BB4_2:
	ret;

}
	// .globl	rope_indirect_bf16
.visible .entry rope_indirect_bf16(
	.param .u64 .ptr .align 1 rope_indirect_bf16_param_0,
	.param .u64 .ptr .align 1 rope_indirect_bf16_param_1,
	.param .u64 .ptr .align 1 rope_indirect_bf16_param_2,
	.param .u64 .ptr .align 1 rope_indirect_bf16_param_3,
	.param .u32 rope_indirect_bf16_param_4,
	.param .u32 rope_indirect_bf16_param_5,
	.param .u32 rope_indirect_bf16_param_6,
	.param .u64 .ptr .align 1 rope_indirect_bf16_param_7
)
{
	.reg .pred 	%p<2>;
	.reg .b16 	%rs<7>;
	.reg .b32 	%r<14>;
	.reg .b32 	%f<10>;
	.reg .b64 	%rd<20>;

	ld.param.u64 	%rd1, [rope_indirect_bf16_param_0];
	ld.param.u64 	%rd2, [rope_indirect_bf16_param_1];
	ld.param.u64 	%rd3, [rope_indirect_bf16_param_2];
	ld.param.u64 	%rd4, [rope_indirect_bf16_param_3];
	ld.param.u32 	%r3, [rope_indirect_bf16_param_5];
	ld.param.u32 	%r4, [rope_indirect_bf16_param_6];
	ld.param.u64 	%rd5, [rope_indirect_bf16_param_7];
	mov.u32 	%r1, %tid.x;
	shr.u32 	%r5, %r4, 31;
	add.s32 	%r6, %r4, %r5;
	shr.s32 	%r2, %r6, 1;
	setp.ge.s32 	%p1, %r1, %r2;
	@%p1 bra 	$L__BB5_2;
	cvta.to.global.u64 	%rd6, %rd5;
	cvta.to.global.u64 	%rd7, %rd3;
	cvta.to.global.u64 	%rd8, %rd4;
	cvta.to.global.u64 	%rd9, %rd2;
	cvta.to.global.u64 	%rd10, %rd1;
	mov.u32 	%r7, %ctaid.y;
	mov.u32 	%r8, %ctaid.x;
	ld.global.nc.u32 	%r9, [%rd6];
	add.s32 	%r10, %r9, %r8;
	mad.lo.s32 	%r11, %r3, %r8, %r7;
	mad.lo.s32 	%r12, %r11, %r4, %r1;
	mad.lo.s32 	%r13, %r10, %r2, %r1;
	mul.wide.s32 	%rd11, %r13, 2;
	add.s64 	%rd12, %rd7, %rd11;
	ld.global.nc.u16 	%rs1, [%rd12];
	// begin inline asm
	{ cvt.f32.bf16 %f1, %rs1;}

	// end inline asm
	add.s64 	%rd13, %rd8, %rd11;
	ld.global.nc.u16 	%rs2, [%rd13];
	// begin inline asm
	{ cvt.f32.bf16 %f2, %rs2;}

	// end inline asm
	mul.wide.s32 	%rd14, %r12, 2;
	add.s64 	%rd15, %rd9, %rd14;
	ld.global.nc.u16 	%rs3, [%rd15];
	// begin inline asm
	{ cvt.f32.bf16 %f3, %rs3;}

	// end inline asm
	mul.wide.s32 	%rd16, %r2, 2;
	add.s64 	%rd17, %rd15, %rd16;
	ld.global.nc.u16 	%rs4, [%rd17];
	// begin inline asm
	{ cvt.f32.bf16 %f4, %rs4;}

	// end inline asm
	mul.f32 	%f7, %f1, %f3;
	mul.f32 	%f8, %f2, %f4;
	sub.f32 	%f5, %f7, %f8;
	// begin inline asm
	{  cvt.rn.bf16.f32 %rs5, %f5;}

	// end inline asm
	add.s64 	%rd18, %rd10, %rd14;
	st.global.u16 	[%rd18], %rs5;
	mul.f32 	%f9, %f1, %f4;
	fma.rn.f32 	%f6, %f2, %f3, %f9;
	// begin inline asm
	{  cvt.rn.bf16.f32 %rs6, %f6;}

	// end inline asm
	add.s64 	%rd19, %rd18, %rd16;
	st.global.u16 	[%rd19], %rs6;
$L__BB5_2:
	ret;

}


// ===== COMPILED SASS (sm_100) =====

	.target	sm_100

	.elftype	@"ET_EXEC"


//--------------------- .note.nv.tkinfo           --------------------------
	.section	.note.nv.tkinfo,"",@"SHT_NOTE"
	.sectionflags	@"SHF_NOTE_NV_TKINFO"
	.tkinfo
        /*0018*/ 	.word	0x00000002
        /*0030*/ 	.string	""
        /*0030*/ 	.string	"ptxas"
        /*0030*/ 	.string	"Cuda compilation tools, release 13.0, V13.0.88"
        /*0030*/ 	.string	"Build cuda_13.0.r13.0/compiler.36424714_0"
        /*0030*/ 	.string	"-arch sm_100 -m 64 "



//--------------------- .note.nv.cuinfo           --------------------------
	.section	.note.nv.cuinfo,"",@"SHT_NOTE"
	.sectionflags	@"SHF_NOTE_NV_CUINFO"
        /*0018*/ 	.short	0x0002
        /*001a*/ 	.short	0x0064
        /*001c*/ 	.short	0x0082
	.zero		2


//--------------------- .nv.info                  --------------------------
	.section	.nv.info,"",@"SHT_CUDA_INFO"
	.align	4


	//----- nvinfo : EIATTR_REGCOUNT
	.align		4
        /*0000*/ 	.byte	0x04, 0x2f
        /*0002*/ 	.short	(.L_1 - .L_0)
	.align		4
.L_0:
        /*0004*/ 	.word	index@(rope_f32)
        /*0008*/ 	.word	0x00000014


	//----- nvinfo : EIATTR_FRAME_SIZE
	.align		4
.L_1:
        /*000c*/ 	.byte	0x04, 0x11
        /*000e*/ 	.short	(.L_3 - .L_2)
	.align		4
.L_2:
        /*0010*/ 	.word	index@(rope_f32)
        /*0014*/ 	.word	0x00000000


	//----- nvinfo : EIATTR_REGCOUNT
	.align		4
.L_3:
        /*0018*/ 	.byte	0x04, 0x2f
        /*001a*/ 	.short	(.L_5 - .L_4)
	.align		4
.L_4:
        /*001c*/ 	.word	index@(rope_indirect_f32)
        /*0020*/ 	.word	0x00000014


	//----- nvinfo : EIATTR_FRAME_SIZE
	.align		4
.L_5:
        /*0024*/ 	.byte	0x04, 0x11
        /*0026*/ 	.short	(.L_7 - .L_6)
	.align		4
.L_6:
        /*0028*/ 	.word	index@(rope_indirect_f32)
        /*002c*/ 	.word	0x00000000


	//----- nvinfo : EIATTR_REGCOUNT
	.align		4
.L_7:
        /*0030*/ 	.byte	0x04, 0x2f
        /*0032*/ 	.short	(.L_9 - .L_8)
	.align		4
.L_8:
        /*0034*/ 	.word	index@(rope_f16)
        /*0038*/ 	.word	0x00000015


	//----- nvinfo : EIATTR_FRAME_SIZE
	.align		4
.L_9:
        /*003c*/ 	.byte	0x04, 0x11
        /*003e*/ 	.short	(.L_11 - .L_10)
	.align		4
.L_10:
        /*0040*/ 	.word	index@(rope_f16)
        /*0044*/ 	.word	0x00000000


	//----- nvinfo : EIATTR_REGCOUNT
	.align		4
.L_11:
        /*0048*/ 	.byte	0x04, 0x2f
        /*004a*/ 	.short	(.L_13 - .L_12)
	.align		4
.L_12:
        /*004c*/ 	.word	index@(rope_indirect_f16)
        /*0050*/ 	.word	0x00000015


	//----- nvinfo : EIATTR_FRAME_SIZE
	.align		4
.L_13:
        /*0054*/ 	.byte	0x04, 0x11
        /*0056*/ 	.short	(.L_15 - .L_14)
	.align		4
.L_14:
        /*0058*/ 	.word	index@(rope_indirect_f16)
        /*005c*/ 	.word	0x00000000


	//----- nvinfo : EIATTR_REGCOUNT
	.align		4
.L_15:
        /*0060*/ 	.byte	0x04, 0x2f
        /*0062*/ 	.short	(.L_17 - .L_16)
	.align		4
.L_16:
        /*0064*/ 	.word	index@(rope_bf16)
        /*0068*/ 	.word	0x00000015


	//----- nvinfo : EIATTR_FRAME_SIZE
	.align		4
.L_17:
        /*006c*/ 	.byte	0x04, 0x11
        /*006e*/ 	.short	(.L_19 - .L_18)
	.align		4
.L_18:
        /*0070*/ 	.word	index@(rope_bf16)
        /*0074*/ 	.word	0x00000000


	//----- nvinfo : EIATTR_REGCOUNT
	.align		4
.L_19:
        /*0078*/ 	.byte	0x04, 0x2f
        /*007a*/ 	.short	(.L_21 - .L_20)
	.align		4
.L_20:
        /*007c*/ 	.word	index@(rope_indirect_bf16)
        /*0080*/ 	.word	0x00000015


	//----- nvinfo : EIATTR_FRAME_SIZE
	.align		4
.L_21:
        /*0084*/ 	.byte	0x04, 0x11
        /*0086*/ 	.short	(.L_23 - .L_22)
	.align		4
.L_22:
        /*0088*/ 	.word	index@(rope_indirect_bf16)
        /*008c*/ 	.word	0x00000000


	//----- nvinfo : EIATTR_MIN_STACK_SIZE
	.align		4
.L_23:
        /*0090*/ 	.byte	0x04, 0x12
        /*0092*/ 	.short	(.L_25 - .L_24)
	.align		4
.L_24:
        /*0094*/ 	.word	index@(rope_indirect_bf16)
        /*0098*/ 	.word	0x00000000


	//----- nvinfo : EIATTR_MIN_STACK_SIZE
	.align		4
.L_25:
        /*009c*/ 	.byte	0x04, 0x12
        /*009e*/ 	.short	(.L_27 - .L_26)
	.align		4
.L_26:
        /*00a0*/ 	.word	index@(rope_bf16)
        /*00a4*/ 	.word	0x00000000


	//----- nvinfo : EIATTR_MIN_STACK_SIZE
	.align		4
.L_27:
        /*00a8*/ 	.byte	0x04, 0x12
        /*00aa*/ 	.short	(.L_29 - .L_28)
	.align		4
.L_28:
        /*00ac*/ 	.word	index@(rope_indirect_f16)
        /*00b0*/ 	.word	0x00000000


	//----- nvinfo : EIATTR_MIN_STACK_SIZE
	.align		4
.L_29:
        /*00b4*/ 	.byte	0x04, 0x12
        /*00b6*/ 	.short	(.L_31 - .L_30)
	.align		4
.L_30:
        /*00b8*/ 	.word	index@(rope_f16)
        /*00bc*/ 	.word	0x00000000


	//----- nvinfo : EIATTR_MIN_STACK_SIZE
	.align		4
.L_31:
        /*00c0*/ 	.byte	0x04, 0x12
        /*00c2*/ 	.short	(.L_33 - .L_32)
	.align		4
.L_32:
        /*00c4*/ 	.word	index@(rope_indirect_f32)
        /*00c8*/ 	.word	0x00000000


	//----- nvinfo : EIATTR_MIN_STACK_SIZE
	.align		4
.L_33:
        /*00cc*/ 	.byte	0x04, 0x12
        /*00ce*/ 	.short	(.L_35 - .L_34)
	.align		4
.L_34:
        /*00d0*/ 	.word	index@(rope_f32)
        /*00d4*/ 	.word	0x00000000
.L_35:


//--------------------- .nv.compat                --------------------------
	.section	.nv.compat,"",@"SHT_CUDA_COMPAT_INFO"
	.align	4
        /*0000*/ 	.byte	0x02, 0x09, 0x00, 0x00, 0x02, 0x02, 0x01, 0x00, 0x02, 0x05, 0x05, 0x00, 0x03, 0x07, 0x01, 0x01
        /*0010*/ 	.byte	0x02, 0x03, 0x00, 0x00, 0x02, 0x06, 0x01, 0x00, 0x04, 0x0b, 0x08, 0x00, 0x09, 0x00, 0x00, 0x00
        /*0020*/ 	.byte	0x00, 0x00, 0x00, 0x00


//--------------------- .nv.info.rope_indirect_bf16 --------------------------
	.section	.nv.info.rope_indirect_bf16,"",@"SHT_CUDA_INFO"
	.sectionflags	@""
	.align	4


	//----- nvinfo : EIATTR_CUDA_API_VERSION
	.align		4
        /*0000*/ 	.byte	0x04, 0x37
        /*0002*/ 	.short	(.L_37 - .L_36)
.L_36:
        /*0004*/ 	.word	0x00000082


	//----- nvinfo : EIATTR_KPARAM_INFO
	.align		4
.L_37:
        /*0008*/ 	.byte	0x04, 0x17
        /*000a*/ 	.short	(.L_39 - .L_38)
.L_38:
        /*000c*/ 	.word	0x00000000
        /*0010*/ 	.short	0x0007
        /*0012*/ 	.short	0x0030
        /*0014*/ 	.byte	0x00, 0xf5, 0x21, 0x00


	//----- nvinfo : EIATTR_KPARAM_INFO
	.align		4
.L_39:
        /*0018*/ 	.byte	0x04, 0x17
        /*001a*/ 	.short	(.L_41 - .L_40)
.L_40:
        /*001c*/ 	.word	0x00000000
        /*0020*/ 	.short	0x0006
        /*0022*/ 	.short	0x0028
        /*0024*/ 	.byte	0x00, 0xf0, 0x11, 0x00


	//----- nvinfo : EIATTR_KPARAM_INFO
	.align		4
.L_41:
        /*0028*/ 	.byte	0x04, 0x17
        /*002a*/ 	.short	(.L_43 - .L_42)
.L_42:
        /*002c*/ 	.word	0x00000000
        /*0030*/ 	.short	0x0005
        /*0032*/ 	.short	0x0024
        /*0034*/ 	.byte	0x00, 0xf0, 0x11, 0x00


	//----- nvinfo : EIATTR_KPARAM_INFO
	.align		4
.L_43:
        /*0038*/ 	.byte	0x04, 0x17
        /*003a*/ 	.short	(.L_45 - .L_44)
.L_44:
        /*003c*/ 	.word	0x00000000
        /*0040*/ 	.short	0x0004
        /*0042*/ 	.short	0x0020
        /*0044*/ 	.byte	0x00, 0xf0, 0x11, 0x00


	//----- nvinfo : EIATTR_KPARAM_INFO
	.align		4
.L_45:
        /*0048*/ 	.byte	0x04, 0x17
        /*004a*/ 	.short	(.L_47 - .L_46)
.L_46:
        /*004c*/ 	.word	0x00000000
        /*0050*/ 	.short	0x0003
        /*0052*/ 	.short	0x0018
        /*0054*/ 	.byte	0x00, 0xf5, 0x21, 0x00


	//----- nvinfo : EIATTR_KPARAM_INFO
	.align		4
.L_47:
        /*0058*/ 	.byte	0x04, 0x17
        /*005a*/ 	.short	(.L_49 - .L_48)
.L_48:
        /*005c*/ 	.word	0x00000000
        /*0060*/ 	.short	0x0002
        /*0062*/ 	.short	0x0010
        /*0064*/ 	.byte	0x00, 0xf5, 0x21, 0x00


	//----- nvinfo : EIATTR_KPARAM_INFO
	.align		4
.L_49:
        /*0068*/ 	.byte	0x04, 0x17
        /*006a*/ 	.short	(.L_51 - .L_50)
.L_50:
        /*006c*/ 	.word	0x00000000
        /*0070*/ 	.short	0x0001
        /*0072*/ 	.short	0x0008
        /*0074*/ 	.byte	0x00, 0xf5, 0x21, 0x00


	//----- nvinfo : EIATTR_KPARAM_INFO
	.align		4
.L_51:
        /*0078*/ 	.byte	0x04, 0x17
        /*007a*/ 	.short	(.L_53 - .L_52)
.L_52:
        /*007c*/ 	.word	0x00000000
        /*0080*/ 	.short	0x0000
        /*0082*/ 	.short	0x0000
        /*0084*/ 	.byte	0x00, 0xf5, 0x21, 0x00


	//----- nvinfo : EIATTR_SPARSE_MMA_MASK
	.align		4
.L_53:
        /*0088*/ 	.byte	0x03, 0x50
        /*008a*/ 	.short	0x0000


	//----- nvinfo : EIATTR_MAXREG_COUNT
	.align		4
        /*008c*/ 	.byte	0x03, 0x1b
        /*008e*/ 	.short	0x00ff


	//----- nvinfo : EIATTR_MERCURY_ISA_VERSION
	.align		4
        /*0090*/ 	.byte	0x03, 0x5f
        /*0092*/ 	.short	0x0101


	//----- nvinfo : EIATTR_VRC_CTA_INIT_COUNT
	.align		4
        /*0094*/ 	.byte	0x02, 0x4a
	.zero		1
	.zero		1


	//----- nvinfo : EIATTR_EXIT_INSTR_OFFSETS
	.align		4
        /*0098*/ 	.byte	0x04, 0x1c
        /*009a*/ 	.short	(.L_55 - .L_54)


	//   ....[0]....
.L_54:
        /*009c*/ 	.word	0x00000060


	//   ....[1]....
        /*00a0*/ 	.word	0x000002b0


	//----- nvinfo : EIATTR_CBANK_PARAM_SIZE
	.align		4
.L_55:
        /*00a4*/ 	.byte	0x03, 0x19
        /*00a6*/ 	.short	0x0038


	//----- nvinfo : EIATTR_PARAM_CBANK
	.align		4
        /*00a8*/ 	.byte	0x04, 0x0a
        /*00aa*/ 	.short	(.L_57 - .L_56)
	.align		4
.L_56:
        /*00ac*/ 	.word	index@(.nv.constant0.rope_indirect_bf16)
        /*00b0*/ 	.short	0x0380
        /*00b2*/ 	.short	0x0038


	//----- nvinfo : EIATTR_SW_WAR
	.align		4
.L_57:
        /*00b4*/ 	.byte	0x04, 0x36
        /*00b6*/ 	.short	(.L_59 - .L_58)
.L_58:
        /*00b8*/ 	.word	0x00000008
.L_59:


//--------------------- .nv.info.rope_bf16        --------------------------
	.section	.nv.info.rope_bf16,"",@"SHT_CUDA_INFO"
	.sectionflags	@""
	.align	4


	//----- nvinfo : EIATTR_CUDA_API_VERSION
	.align		4
        /*0000*/ 	.byte	0x04, 0x37
        /*0002*/ 	.short	(.L_61 - .L_60)
.L_60:
        /*0004*/ 	.word	0x00000082


	//----- nvinfo : EIATTR_KPARAM_INFO
	.align		4
.L_61:
        /*0008*/ 	.byte	0x04, 0x17
        /*000a*/ 	.short	(.L_63 - .L_62)
.L_62:
        /*000c*/ 	.word	0x00000000
        /*0010*/ 	.short	0x0007
        /*0012*/ 	.short	0x002c
        /*0014*/ 	.byte	0x00, 0xf0, 0x11, 0x00


	//----- nvinfo : EIATTR_KPARAM_INFO
	.align		4
.L_63:
        /*0018*/ 	.byte	0x04, 0x17
        /*001a*/ 	.short	(.L_65 - .L_64)
.L_64:
        /*001c*/ 	.word	0x00000000
        /*0020*/ 	.short	0x0006
        /*0022*/ 	.short	0x0028
        /*0024*/ 	.byte	0x00, 0xf0, 0x11, 0x00


	//----- nvinfo : EIATTR_KPARAM_INFO
	.align		4
.L_65:
        /*0028*/ 	.byte	0x04, 0x17
        /*002a*/ 	.short	(.L_67 - .L_66)
.L_66:
        /*002c*/ 	.word	0x00000000
        /*0030*/ 	.short	0x0005
        /*0032*/ 	.short	0x0024
        /*0034*/ 	.byte	0x00, 0xf0, 0x11, 0x00


	//----- nvinfo : EIATTR_KPARAM_INFO
	.align		4
.L_67:
        /*0038*/ 	.byte	0x04, 0x17
        /*003a*/ 	.short	(.L_69 - .L_68)
.L_68:
        /*003c*/ 	.word	0x00000000
        /*0040*/ 	.short	0x0004
        /*0042*/ 	.short	0x0020
        /*0044*/ 	.byte	0x00, 0xf0, 0x11, 0x00


	//----- nvinfo : EIATTR_KPARAM_INFO
	.align		4
.L_69:
        /*0048*/ 	.byte	0x04, 0x17
        /*004a*/ 	.short	(.L_71 - .L_70)
.L_70:
        /*004c*/ 	.word	0x00000000
        /*0050*/ 	.short	0x0003
        /*0052*/ 	.short	0x0018
        /*0054*/ 	.byte	0x00, 0xf5, 0x21, 0x00


	//----- nvinfo : EIATTR_KPARAM_INFO
	.align		4
.L_71:
        /*0058*/ 	.byte	0x04, 0x17
        /*005a*/ 	.short	(.L_73 - .L_72)
.L_72:
        /*005c*/ 	.word	0x00000000
        /*0060*/ 	.short	0x0002
        /*0062*/ 	.short	0x0010
        /*0064*/ 	.byte	0x00, 0xf5, 0x21, 0x00


	//----- nvinfo : EIATTR_KPARAM_INFO
	.align		4
.L_73:
        /*0068*/ 	.byte	0x04, 0x17
        /*006a*/ 	.short	(.L_75 - .L_74)
.L_74:
        /*006c*/ 	.word	0x00000000
        /*0070*/ 	.short	0x0001
        /*0072*/ 	.short	0x0008
        /*0074*/ 	.byte	0x00, 0xf5, 0x21, 0x00


	//----- nvinfo : EIATTR_KPARAM_INFO
	.align		4
.L_75:
        /*0078*/ 	.byte	0x04, 0x17
        /*007a*/ 	.short	(.L_77 - .L_76)
.L_76:
        /*007c*/ 	.word	0x00000000
        /*0080*/ 	.short	0x0000
        /*0082*/ 	.short	0x0000
        /*0084*/ 	.byte	0x00, 0xf5, 0x21, 0x00


	//----- nvinfo : EIATTR_SPARSE_MMA_MASK
	.align		4
.L_77:
        /*0088*/ 	.byte	0x03, 0x50
        /*008a*/ 	.short	0x0000


	//----- nvinfo : EIATTR_MAXREG_COUNT
	.align		4
        /*008c*/ 	.byte	0x03, 0x1b
        /*008e*/ 	.short	0x00ff


	//----- nvinfo : EIATTR_MERCURY_ISA_VERSION
	.align		4
        /*0090*/ 	.byte	0x03, 0x5f
        /*0092*/ 	.short	0x0101


	//----- nvinfo : EIATTR_VRC_CTA_INIT_COUNT
	.align		4
        /*0094*/ 	.byte	0x02, 0x4a
	.zero		1
	.zero		1


	//----- nvinfo : EIATTR_EXIT_INSTR_OFFSETS
	.align		4
        /*0098*/ 	.byte	0x04, 0x1c
        /*009a*/ 	.short	(.L_79 - .L_78)


	//   ....[0]....
.L_78:
        /*009c*/ 	.word	0x00000060


	//   ....[1]....
        /*00a0*/ 	.word	0x000002a0


	//----- nvinfo : EIATTR_CBANK_PARAM_SIZE
	.align		4
.L_79:
        /*00a4*/ 	.byte	0x03, 0x19
        /*00a6*/ 	.short	0x0030


	//----- nvinfo : EIATTR_PARAM_CBANK
	.align		4
        /*00a8*/ 	.byte	0x04, 0x0a
        /*00aa*/ 	.short	(.L_81 - .L_80)
	.align		4
.L_80:
        /*00ac*/ 	.word	index@(.nv.constant0.rope_bf16)
        /*00b0*/ 	.short	0x0380
        /*00b2*/ 	.short	0x0030


	//----- nvinfo : EIATTR_SW_WAR
	.align		4
.L_81:
        /*00b4*/ 	.byte	0x04, 0x36
        /*00b6*/ 	.short	(.L_83 - .L_82)
.L_82:
        /*00b8*/ 	.word	0x00000008
.L_83:


//--------------------- .nv.info.rope_indirect_f16 --------------------------
	.section	.nv.info.rope_indirect_f16,"",@"SHT_CUDA_INFO"
	.sectionflags	@""
	.align	4


	//----- nvinfo : EIATTR_CUDA_API_VERSION
	.align		4
        /*0000*/ 	.byte	0x04, 0x37
        /*0002*/ 	.short	(.L_85 - .L_84)
.L_84:
        /*0004*/ 	.word	0x00000082


	//----- nvinfo : EIATTR_KPARAM_INFO
	.align		4
.L_85:
        /*0008*/ 	.byte	0x04, 0x17
        /*000a*/ 	.short	(.L_87 - .L_86)
.L_86:
        /*000c*/ 	.word	0x00000000
        /*0010*/ 	.short	0x0007
        /*0012*/ 	.short	0x0030
        /*0014*/ 	.byte	0x00, 0xf5, 0x21, 0x00


	//----- nvinfo : EIATTR_KPARAM_INFO
	.align		4
.L_87:
        /*0018*/ 	.byte	0x04, 0x17
        /*001a*/ 	.short	(.L_89 - .L_88)
.L_88:
        /*001c*/ 	.word	0x00000000
        /*0020*/ 	.short	0x0006
        /*0022*/ 	.short	0x0028
        /*0024*/ 	.byte	0x00, 0xf0, 0x11, 0x00


	//----- nvinfo : EIATTR_KPARAM_INFO
	.align		4
.L_89:
        /*0028*/ 	.byte	0x04, 0x17
        /*002a*/ 	.short	(.L_91 - .L_90)
.L_90:
        /*002c*/ 	.word	0x00000000
        /*0030*/ 	.short	0x0005
        /*0032*/ 	.short	0x0024
        /*0034*/ 	.byte	0x00, 0xf0, 0x11, 0x00


	//----- nvinfo : EIATTR_KPARAM_INFO
	.align		4
.L_91:
        /*0038*/ 	.byte	0x04, 0x17
        /*003a*/ 	.short	(.L_93 - .L_92)
.L_92:
        /*003c*/ 	.word	0x00000000
        /*0040*/ 	.short	0x0004
        /*0042*/ 	.short	0x0020
        /*0044*/ 	.byte	0x00, 0xf0, 0x11, 0x00


	//----- nvinfo : EIATTR_KPARAM_INFO
	.align		4
.L_93:
        /*0048*/ 	.byte	0x04, 0x17
        /*004a*/ 	.short	(.L_95 - .L_94)
.L_94:
        /*004c*/ 	.word	0x00000000
        /*0050*/ 	.short	0x0003
        /*0052*/ 	.short	0x0018
        /*0054*/ 	.byte	0x00, 0xf5, 0x21, 0x00


	//----- nvinfo : EIATTR_KPARAM_INFO
	.align		4
.L_95:
        /*0058*/ 	.byte	0x04, 0x17
        /*005a*/ 	.short	(.L_97 - .L_96)
.L_96:
        /*005c*/ 	.word	0x00000000
        /*0060*/ 	.short	0x0002
        /*0062*/ 	.short	0x0010
        /*0064*/ 	.byte	0x00, 0xf5, 0x21, 0x00


	//----- nvinfo : EIATTR_KPARAM_INFO
	.align		4
.L_97:
        /*0068*/ 	.byte	0x04, 0x17
        /*006a*/ 	.short	(.L_99 - .L_98)
.L_98:
        /*006c*/ 	.word	0x00000000
        /*0070*/ 	.short	0x0001
        /*0072*/ 	.short	0x0008
        /*0074*/ 	.byte	0x00, 0xf5, 0x21, 0x00


	//----- nvinfo : EIATTR_KPARAM_INFO
	.align		4
.L_99:
        /*0078*/ 	.byte	0x04, 0x17
        /*007a*/ 	.short	(.L_101 - .L_100)
.L_100:
        /*007c*/ 	.word	0x00000000
        /*0080*/ 	.short	0x0000
        /*0082*/ 	.short	0x0000
        /*0084*/ 	.byte	0x00, 0xf5, 0x21, 0x00


	//----- nvinfo : EIATTR_SPARSE_MMA_MASK
	.align		4
.L_101:
        /*0088*/ 	.byte	0x03, 0x50
        /*008a*/ 	.short	0x0000


	//----- nvinfo : EIATTR_MAXREG_COUNT
	.align		4
        /*008c*/ 	.byte	0x03, 0x1b
        /*008e*/ 	.short	0x00ff


	//----- nvinfo : EIATTR_MERCURY_ISA_VERSION
	.align		4
        /*0090*/ 	.byte	0x03, 0x5f
        /*0092*/ 	.short	0x0101


	//----- nvinfo : EIATTR_VRC_CTA_INIT_COUNT
	.align		4
        /*0094*/ 	.byte	0x02, 0x4a
	.zero		1
	.zero		1


	//----- nvinfo : EIATTR_EXIT_INSTR_OFFSETS
	.align		4
        /*0098*/ 	.byte	0x04, 0x1c
        /*009a*/ 	.short	(.L_103 - .L_102)


	//   ....[0]....
.L_102:
        /*009c*/ 	.word	0x00000060


	//   ....[1]....
        /*00a0*/ 	.word	0x000002b0


	//----- nvinfo : EIATTR_CBANK_PARAM_SIZE
	.align		4
.L_103:
        /*00a4*/ 	.byte	0x03, 0x19
        /*00a6*/ 	.short	0x0038


	//----- nvinfo : EIATTR_PARAM_CBANK
	.align		4
        /*00a8*/ 	.byte	0x04, 0x0a
        /*00aa*/ 	.short	(.L_105 - .L_104)
	.align		4
.L_104:
        /*00ac*/ 	.word	index@(.nv.constant0.rope_indirect_f16)
        /*00b0*/ 	.short	0x0380
        /*00b2*/ 	.short	0x0038


	//----- nvinfo : EIATTR_SW_WAR
	.align		4
.L_105:
        /*00b4*/ 	.byte	0x04, 0x36
        /*00b6*/ 	.short	(.L_107 - .L_106)
.L_106:
        /*00b8*/ 	.word	0x00000008
.L_107:


//--------------------- .nv.info.rope_f16         --------------------------
	.section	.nv.info.rope_f16,"",@"SHT_CUDA_INFO"
	.sectionflags	@""
	.align	4


	//----- nvinfo : EIATTR_CUDA_API_VERSION
	.align		4
        /*0000*/ 	.byte	0x04, 0x37
        /*0002*/ 	.short	(.L_109 - .L_108)
.L_108:
        /*0004*/ 	.word	0x00000082


	//----- nvinfo : EIATTR_KPARAM_INFO
	.align		4
.L_109:
        /*0008*/ 	.byte	0x04, 0x17
        /*000a*/ 	.short	(.L_111 - .L_110)
.L_110:
        /*000c*/ 	.word	0x00000000
        /*0010*/ 	.short	0x0007
        /*0012*/ 	.short	0x002c
        /*0014*/ 	.byte	0x00, 0xf0, 0x11, 0x00


	//----- nvinfo : EIATTR_KPARAM_INFO
	.align		4
.L_111:
        /*0018*/ 	.byte	0x04, 0x17
        /*001a*/ 	.short	(.L_113 - .L_112)
.L_112:
        /*001c*/ 	.word	0x00000000
        /*0020*/ 	.short	0x0006
        /*0022*/ 	.short	0x0028
        /*0024*/ 	.byte	0x00, 0xf0, 0x11, 0x00


	//----- nvinfo : EIATTR_KPARAM_INFO
	.align		4
.L_113:
        /*0028*/ 	.byte	0x04, 0x17
        /*002a*/ 	.short	(.L_115 - .L_114)
.L_114:
        /*002c*/ 	.word	0x00000000
        /*0030*/ 	.short	0x0005
        /*0032*/ 	.short	0x0024
        /*0034*/ 	.byte	0x00, 0xf0, 0x11, 0x00


	//----- nvinfo : EIATTR_KPARAM_INFO
	.align		4
.L_115:
        /*0038*/ 	.byte	0x04, 0x17
        /*003a*/ 	.short	(.L_117 - .L_116)
.L_116:
        /*003c*/ 	.word	0x00000000
        /*0040*/ 	.short	0x0004
        /*0042*/ 	.short	0x0020
        /*0044*/ 	.byte	0x00, 0xf0, 0x11, 0x00


	//----- nvinfo : EIATTR_KPARAM_INFO
	.align		4
.L_117:
        /*0048*/ 	.byte	0x04, 0x17
        /*004a*/ 	.short	(.L_119 - .L_118)
.L_118:
        /*004c*/ 	.word	0x00000000
        /*0050*/ 	.short	0x0003
        /*0052*/ 	.short	0x0018
        /*0054*/ 	.byte	0x00, 0xf5, 0x21, 0x00


	//----- nvinfo : EIATTR_KPARAM_INFO
	.align		4
.L_119:
        /*0058*/ 	.byte	0x04, 0x17
        /*005a*/ 	.short	(.L_121 - .L_120)
.L_120:
        /*005c*/ 	.word	0x00000000
        /*0060*/ 	.short	0x0002
        /*0062*/ 	.short	0x0010
        /*0064*/ 	.byte	0x00, 0xf5, 0x21, 0x00


	//----- nvinfo : EIATTR_KPARAM_INFO
	.align		4
.L_121:
        /*0068*/ 	.byte	0x04, 0x17
        /*006a*/ 	.short	(.L_123 - .L_122)
.L_122:
        /*006c*/ 	.word	0x00000000
        /*0070*/ 	.short	0x0001
        /*0072*/ 	.short	0x0008
        /*0074*/ 	.byte	0x00, 0xf5, 0x21, 0x00


	//----- nvinfo : EIATTR_KPARAM_INFO
	.align		4
.L_123:
        /*0078*/ 	.byte	0x04, 0x17
        /*007a*/ 	.short	(.L_125 - .L_124)
.L_124:
        /*007c*/ 	.word	0x00000000
        /*0080*/ 	.short	0x0000
        /*0082*/ 	.short	0x0000
        /*0084*/ 	.byte	0x00, 0xf5, 0x21, 0x00


	//----- nvinfo : EIATTR_SPARSE_MMA_MASK
	.align		4
.L_125:
        /*0088*/ 	.byte	0x03, 0x50
        /*008a*/ 	.short	0x0000


	//----- nvinfo : EIATTR_MAXREG_COUNT
	.align		4
        /*008c*/ 	.byte	0x03, 0x1b
        /*008e*/ 	.short	0x00ff


	//----- nvinfo : EIATTR_MERCURY_ISA_VERSION
	.align		4
        /*0090*/ 	.byte	0x03, 0x5f
        /*0092*/ 	.short	0x0101


	//----- nvinfo : EIATTR_VRC_CTA_INIT_COUNT
	.align		4
        /*0094*/ 	.byte	0x02, 0x4a
	.zero		1
	.zero		1


	//----- nvinfo : EIATTR_EXIT_INSTR_OFFSETS
	.align		4
        /*0098*/ 	.byte	0x04, 0x1c
        /*009a*/ 	.short	(.L_127 - .L_126)


	//   ....[0]....
.L_126:
        /*009c*/ 	.word	0x00000060


	//   ....[1]....
        /*00a0*/ 	.word	0x000002a0


	//----- nvinfo : EIATTR_CBANK_PARAM_SIZE
	.align		4
.L_127:
        /*00a4*/ 	.byte	0x03, 0x19
        /*00a6*/ 	.short	0x0030


	//----- nvinfo : EIATTR_PARAM_CBANK
	.align		4
        /*00a8*/ 	.byte	0x04, 0x0a
        /*00aa*/ 	.short	(.L_129 - .L_128)
	.align		4
.L_128:
        /*00ac*/ 	.word	index@(.nv.constant0.rope_f16)
        /*00b0*/ 	.short	0x0380
        /*00b2*/ 	.short	0x0030


	//----- nvinfo : EIATTR_SW_WAR
	.align		4
.L_129:
        /*00b4*/ 	.byte	0x04, 0x36
        /*00b6*/ 	.short	(.L_131 - .L_130)
.L_130:
        /*00b8*/ 	.word	0x00000008
.L_131:


//--------------------- .nv.info.rope_indirect_f32 --------------------------
	.section	.nv.info.rope_indirect_f32,"",@"SHT_CUDA_INFO"
	.sectionflags	@""
	.align	4


	//----- nvinfo : EIATTR_CUDA_API_VERSION
	.align		4
        /*0000*/ 	.byte	0x04, 0x37
        /*0002*/ 	.short	(.L_133 - .L_132)
.L_132:
        /*0004*/ 	.word	0x00000082


	//----- nvinfo : EIATTR_KPARAM_INFO
	.align		4
.L_133:
        /*0008*/ 	.byte	0x04, 0x17
        /*000a*/ 	.short	(.L_135 - .L_134)
.L_134:
        /*000c*/ 	.word	0x00000000
        /*0010*/ 	.short	0x0007
        /*0012*/ 	.short	0x0030
        /*0014*/ 	.byte	0x00, 0xf5, 0x21, 0x00


	//----- nvinfo : EIATTR_KPARAM_INFO
	.align		4
.L_135:
        /*0018*/ 	.byte	0x04, 0x17
        /*001a*/ 	.short	(.L_137 - .L_136)
.L_136:
        /*001c*/ 	.word	0x00000000
        /*0020*/ 	.short	0x0006
        /*0022*/ 	.short	0x0028
        /*0024*/ 	.byte	0x00, 0xf0, 0x11, 0x00


	//----- nvinfo : EIATTR_KPARAM_INFO
	.align		4
.L_137:
        /*0028*/ 	.byte	0x04, 0x17
        /*002a*/ 	.short	(.L_139 - .L_138)
.L_138:
        /*002c*/ 	.word	0x00000000
        /*0030*/ 	.short	0x0005
        /*0032*/ 	.short	0x0024
        /*0034*/ 	.byte	0x00, 0xf0, 0x11, 0x00


	//----- nvinfo : EIATTR_KPARAM_INFO
	.align		4
.L_139:
        /*0038*/ 	.byte	0x04, 0x17
        /*003a*/ 	.short	(.L_141 - .L_140)
.L_140:
        /*003c*/ 	.word	0x00000000
        /*0040*/ 	.short	0x0004
        /*0042*/ 	.short	0x0020
        /*0044*/ 	.byte	0x00, 0xf0, 0x11, 0x00


	//----- nvinfo : EIATTR_KPARAM_INFO
	.align		4
.L_141:
        /*0048*/ 	.byte	0x04, 0x17
        /*004a*/ 	.short	(.L_143 - .L_142)
.L_142:
        /*004c*/ 	.word	0x00000000
        /*0050*/ 	.short	0x0003
        /*0052*/ 	.short	0x0018
        /*0054*/ 	.byte	0x00, 0xf5, 0x21, 0x00


	//----- nvinfo : EIATTR_KPARAM_INFO
	.align		4
.L_143:
        /*0058*/ 	.byte	0x04, 0x17
        /*005a*/ 	.short	(.L_145 - .L_144)
.L_144:
        /*005c*/ 	.word	0x00000000
        /*0060*/ 	.short	0x0002
        /*0062*/ 	.short	0x0010
        /*0064*/ 	.byte	0x00, 0xf5, 0x21, 0x00


	//----- nvinfo : EIATTR_KPARAM_INFO
	.align		4
.L_145:
        /*0068*/ 	.byte	0x04, 0x17
        /*006a*/ 	.short	(.L_147 - .L_146)
.L_146:
        /*006c*/ 	.word	0x00000000
        /*0070*/ 	.short	0x0001
        /*0072*/ 	.short	0x0008
        /*0074*/ 	.byte	0x00, 0xf5, 0x21, 0x00


	//----- nvinfo : EIATTR_KPARAM_INFO
	.align		4
.L_147:
        /*0078*/ 	.byte	0x04, 0x17
        /*007a*/ 	.short	(.L_149 - .L_148)
.L_148:
        /*007c*/ 	.word	0x00000000
        /*0080*/ 	.short	0x0000
        /*0082*/ 	.short	0x0000
        /*0084*/ 	.byte	0x00, 0xf5, 0x21, 0x00


	//----- nvinfo : EIATTR_SPARSE_MMA_MASK
	.align		4
.L_149:
        /*0088*/ 	.byte	0x03, 0x50
        /*008a*/ 	.short	0x0000


	//----- nvinfo : EIATTR_MAXREG_COUNT
	.align		4
        /*008c*/ 	.byte	0x03, 0x1b
        /*008e*/ 	.short	0x00ff


	//----- nvinfo : EIATTR_MERCURY_ISA_VERSION
	.align		4
        /*0090*/ 	.byte	0x03, 0x5f
        /*0092*/ 	.short	0x0101


	//----- nvinfo : EIATTR_VRC_CTA_INIT_COUNT
	.align		4
        /*0094*/ 	.byte	0x02, 0x4a
	.zero		1
	.zero		1


	//----- nvinfo : EIATTR_EXIT_INSTR_OFFSETS
	.align		4
        /*0098*/ 	.byte	0x04, 0x1c
        /*009a*/ 	.short	(.L_151 - .L_150)


	//   ....[0]....
.L_150:
        /*009c*/ 	.word	0x00000060


	//   ....[1]....
        /*00a0*/ 	.word	0x00000250


	//----- nvinfo : EIATTR_CBANK_PARAM_SIZE
	.align		4
.L_151:
        /*00a4*/ 	.byte	0x03, 0x19
        /*00a6*/ 	.short	0x0038


	//----- nvinfo : EIATTR_PARAM_CBANK
	.align		4
        /*00a8*/ 	.byte	0x04, 0x0a
        /*00aa*/ 	.short	(.L_153 - .L_152)
	.align		4
.L_152:
        /*00ac*/ 	.word	index@(.nv.constant0.rope_indirect_f32)
        /*00b0*/ 	.short	0x0380
        /*00b2*/ 	.short	0x0038


	//----- nvinfo : EIATTR_SW_WAR
	.align		4
.L_153:
        /*00b4*/ 	.byte	0x04, 0x36
        /*00b6*/ 	.short	(.L_155 - .L_154)
.L_154:
        /*00b8*/ 	.word	0x00000008
.L_155:


//--------------------- .nv.info.rope_f32         --------------------------
	.section	.nv.info.rope_f32,"",@"SHT_CUDA_INFO"
	.sectionflags	@""
	.align	4


	//----- nvinfo : EIATTR_CUDA_API_VERSION
	.align		4
        /*0000*/ 	.byte	0x04, 0x37
        /*0002*/ 	.short	(.L_157 - .L_156)
.L_156:
        /*0004*/ 	.word	0x00000082


	//----- nvinfo : EIATTR_KPARAM_INFO
	.align		4
.L_157:
        /*0008*/ 	.byte	0x04, 0x17
        /*000a*/ 	.short	(.L_159 - .L_158)
.L_158:
        /*000c*/ 	.word	0x00000000
        /*0010*/ 	.short	0x0007
        /*0012*/ 	.short	0x002c
        /*0014*/ 	.byte	0x00, 0xf0, 0x11, 0x00


	//----- nvinfo : EIATTR_KPARAM_INFO
	.align		4
.L_159:
        /*0018*/ 	.byte	0x04, 0x17
        /*001a*/ 	.short	(.L_161 - .L_160)
.L_160:
        /*001c*/ 	.word	0x00000000
        /*0020*/ 	.short	0x0006
        /*0022*/ 	.short	0x0028
        /*0024*/ 	.byte	0x00, 0xf0, 0x11, 0x00


	//----- nvinfo : EIATTR_KPARAM_INFO
	.align		4
.L_161:
        /*0028*/ 	.byte	0x04, 0x17
        /*002a*/ 	.short	(.L_163 - .L_162)
.L_162:
        /*002c*/ 	.word	0x00000000
        /*0030*/ 	.short	0x0005
        /*0032*/ 	.short	0x0024
        /*0034*/ 	.byte	0x00, 0xf0, 0x11, 0x00


	//----- nvinfo : EIATTR_KPARAM_INFO
	.align		4
.L_163:
        /*0038*/ 	.byte	0x04, 0x17
        /*003a*/ 	.short	(.L_165 - .L_164)
.L_164:
        /*003c*/ 	.word	0x00000000
        /*0040*/ 	.short	0x0004
        /*0042*/ 	.short	0x0020
        /*0044*/ 	.byte	0x00, 0xf0, 0x11, 0x00


	//----- nvinfo : EIATTR_KPARAM_INFO
	.align		4
.L_165:
        /*0048*/ 	.byte	0x04, 0x17
        /*004a*/ 	.short	(.L_167 - .L_166)
.L_166:
        /*004c*/ 	.word	0x00000000
        /*0050*/ 	.short	0x0003
        /*0052*/ 	.short	0x0018
        /*0054*/ 	.byte	0x00, 0xf5, 0x21, 0x00


	//----- nvinfo : EIATTR_KPARAM_INFO
	.align		4
.L_167:
        /*0058*/ 	.byte	0x04, 0x17
        /*005a*/ 	.short	(.L_169 - .L_168)
.L_168:
        /*005c*/ 	.word	0x00000000
        /*0060*/ 	.short	0x0002
        /*0062*/ 	.short	0x0010
        /*0064*/ 	.byte	0x00, 0xf5, 0x21, 0x00


	//----- nvinfo : EIATTR_KPARAM_INFO
	.align		4
.L_169:
        /*0068*/ 	.byte	0x04, 0x17
        /*006a*/ 	.short	(.L_171 - .L_170)
.L_170:
        /*006c*/ 	.word	0x00000000
        /*0070*/ 	.short	0x0001
        /*0072*/ 	.short	0x0008
        /*0074*/ 	.byte	0x00, 0xf5, 0x21, 0x00


	//----- nvinfo : EIATTR_KPARAM_INFO
	.align		4
.L_171:
        /*0078*/ 	.byte	0x04, 0x17
        /*007a*/ 	.short	(.L_173 - .L_172)
.L_172:
        /*007c*/ 	.word	0x00000000
        /*0080*/ 	.short	0x0000
        /*0082*/ 	.short	0x0000
        /*0084*/ 	.byte	0x00, 0xf5, 0x21, 0x00


	//----- nvinfo : EIATTR_SPARSE_MMA_MASK
	.align		4
.L_173:
        /*0088*/ 	.byte	0x03, 0x50
        /*008a*/ 	.short	0x0000


	//----- nvinfo : EIATTR_MAXREG_COUNT
	.align		4
        /*008c*/ 	.byte	0x03, 0x1b
        /*008e*/ 	.short	0x00ff


	//----- nvinfo : EIATTR_MERCURY_ISA_VERSION
	.align		4
        /*0090*/ 	.byte	0x03, 0x5f
        /*0092*/ 	.short	0x0101


	//----- nvinfo : EIATTR_VRC_CTA_INIT_COUNT
	.align		4
        /*0094*/ 	.byte	0x02, 0x4a
	.zero		1
	.zero		1


	//----- nvinfo : EIATTR_EXIT_INSTR_OFFSETS
	.align		4
        /*0098*/ 	.byte	0x04, 0x1c
        /*009a*/ 	.short	(.L_175 - .L_174)


	//   ....[0]....
.L_174:
        /*009c*/ 	.word	0x00000060


	//   ....[1]....
        /*00a0*/ 	.word	0x00000240


	//----- nvinfo : EIATTR_CBANK_PARAM_SIZE
	.align		4
.L_175:
        /*00a4*/ 	.byte	0x03, 0x19
        /*00a6*/ 	.short	0x0030


	//----- nvinfo : EIATTR_PARAM_CBANK
	.align		4
        /*00a8*/ 	.byte	0x04, 0x0a
        /*00aa*/ 	.short	(.L_177 - .L_176)
	.align		4
.L_176:
        /*00ac*/ 	.word	index@(.nv.constant0.rope_f32)
        /*00b0*/ 	.short	0x0380
        /*00b2*/ 	.short	0x0030


	//----- nvinfo : EIATTR_SW_WAR
	.align		4
.L_177:
        /*00b4*/ 	.byte	0x04, 0x36
        /*00b6*/ 	.short	(.L_179 - .L_178)
.L_178:
        /*00b8*/ 	.word	0x00000008
.L_179:


//--------------------- .nv.callgraph             --------------------------
	.section	.nv.callgraph,"",@"SHT_CUDA_CALLGRAPH"
	.align	4
	.sectionentsize	8
	.align		4
        /*0000*/ 	.word	0x00000000
	.align		4
        /*0004*/ 	.word	0xffffffff
	.align		4
        /*0008*/ 	.word	0x00000000
	.align		4
        /*000c*/ 	.word	0xfffffffe
	.align		4
        /*0010*/ 	.word	0x00000000
	.align		4
        /*0014*/ 	.word	0xfffffffd
	.align		4
        /*0018*/ 	.word	0x00000000
	.align		4
        /*001c*/ 	.word	0xfffffffc


//--------------------- .text.rope_indirect_bf16  --------------------------
	.section	.text.rope_indirect_bf16,"ax",@progbits
	.align	128
        .global         rope_indirect_bf16
        .type           rope_indirect_bf16,@function
        .size           rope_indirect_bf16,(.L_x_6 - rope_indirect_bf16)
        .other          rope_indirect_bf16,@"STO_CUDA_ENTRY STV_DEFAULT"
rope_indirect_bf16:
.text.rope_indirect_bf16:
[----:B------:R-:W-:Y:S08]  /*0000*/  LDC R1, c[0x0][0x37c] ;  /* 0x0000df00ff017b82 */ /* 0x000ff00000000800 */
[----:B------:R-:W0:Y:S01]  /*0010*/  LDC R2, c[0x0][0x3a8] ;  /* 0x0000ea00ff027b82 */ /* 0x000e220000000800 */
[----:B------:R-:W1:Y:S01]  /*0020*/  S2R R13, SR_TID.X ;  /* 0x00000000000d7919 */ /* 0x000e620000002100 */
[----:B0-----:R-:W-:-:S04]  /*0030*/  LEA.HI R0, R2, R2, RZ, 0x1 ;  /* 0x0000000202007211 */ /* 0x001fc800078f08ff */
[----:B------:R-:W-:-:S04]  /*0040*/  SHF.R.S32.HI R0, RZ, 0x1, R0 ;  /* 0x00000001ff007819 */ /* 0x000fc80000011400 */
[----:B-1----:R-:W-:-:S13]  /*0050*/  ISETP.GE.AND P0, PT, R13, R0, PT ;  /* 0x000000000d00720c */ /* 0x002fda0003f06270 */
[----:B------:R-:W-:Y:S05]  /*0060*/  @P0 EXIT ;  /* 0x000000000000094d */ /* 0x000fea0003800000 */
[----:B------:R-:W0:Y:S01]  /*0070*/  LDC.64 R4, c[0x0][0x3b0] ;  /* 0x0000ec00ff047b82 */ /* 0x000e220000000a00 */
[----:B------:R-:W0:Y:S01]  /*0080*/  LDCU.64 UR6, c[0x0][0x358] ;  /* 0x00006b00ff0677ac */ /* 0x000e220008000a00 */
[----:B------:R-:W1:Y:S06]  /*0090*/  LDCU UR5, c[0x0][0x3a4] ;  /* 0x00007480ff0577ac */ /* 0x000e6c0008000800 */
[----:B------:R-:W-:Y:S08]  /*00a0*/  S2UR UR4, SR_CTAID.Y ;  /* 0x00000000000479c3 */ /* 0x000ff00000002600 */
[----:B------:R-:W1:Y:S01]  /*00b0*/  S2UR UR8, SR_CTAID.X ;  /* 0x00000000000879c3 */ /* 0x000e620000002500 */
[----:B0-----:R-:W2:Y:S07]  /*00c0*/  LDG.E.CONSTANT R4, desc[UR6][R4.64] ;  /* 0x0000000604047981 */ /* 0x001eae000c1e9900 */
[----:B------:R-:W0:Y:S08]  /*00d0*/  LDC.64 R10, c[0x0][0x388] ;  /* 0x0000e200ff0a7b82 */ /* 0x000e300000000a00 */
[----:B------:R-:W3:Y:S01]  /*00e0*/  LDC.64 R8, c[0x0][0x398] ;  /* 0x0000e600ff087b82 */ /* 0x000ee20000000a00 */
[----:B-1----:R-:W-:-:S07]  /*00f0*/  UIMAD UR4, UR8, UR5, UR4 ;  /* 0x00000005080472a4 */ /* 0x002fce000f8e0204 */
[----:B------:R-:W1:Y:S01]  /*0100*/  LDC.64 R6, c[0x0][0x390] ;  /* 0x0000e400ff067b82 */ /* 0x000e620000000a00 */
[----:B------:R-:W-:-:S04]  /*0110*/  IMAD R2, R2, UR4, R13 ;  /* 0x0000000402027c24 */ /* 0x000fc8000f8e020d */
[----:B0-----:R-:W-:Y:S01]  /*0120*/  IMAD.WIDE R10, R2, 0x2, R10 ;  /* 0x00000002020a7825 */ /* 0x001fe200078e020a */
[----:B--2---:R-:W-:Y:S02]  /*0130*/  IADD3 R3, PT, PT, R4, UR8, RZ ;  /* 0x0000000804037c10 */ /* 0x004fe4000fffe0ff */
[----:B------:R-:W0:Y:S03]  /*0140*/  LDC.64 R4, c[0x0][0x380] ;  /* 0x0000e000ff047b82 */ /* 0x000e260000000a00 */
[C---:B------:R-:W-:Y:S02]  /*0150*/  IMAD R3, R0.reuse, R3, R13 ;  /* 0x0000000300037224 */ /* 0x040fe400078e020d */
[----:B------:R-:W-:Y:S02]  /*0160*/  IMAD.WIDE R12, R0, 0x2, R10 ;  /* 0x00000002000c7825 */ /* 0x000fe400078e020a */
[----:B------:R-:W2:Y:S02]  /*0170*/  LDG.E.U16.CONSTANT R10, desc[UR6][R10.64] ;  /* 0x000000060a0a7981 */ /* 0x000ea4000c1e9500 */
[----:B---3--:R-:W-:-:S02]  /*0180*/  IMAD.WIDE R8, R3, 0x2, R8 ;  /* 0x0000000203087825 */ /* 0x008fc400078e0208 */
[----:B------:R-:W3:Y:S02]  /*0190*/  LDG.E.U16.CONSTANT R12, desc[UR6][R12.64] ;  /* 0x000000060c0c7981 */ /* 0x000ee4000c1e9500 */
[----:B-1----:R-:W-:Y:S02]  /*01a0*/  IMAD.WIDE R6, R3, 0x2, R6 ;  /* 0x0000000203067825 */ /* 0x002fe400078e0206 */
[----:B------:R-:W4:Y:S04]  /*01b0*/  LDG.E.U16.CONSTANT R8, desc[UR6][R8.64] ;  /* 0x0000000608087981 */ /* 0x000f28000c1e9500 */
[----:B------:R-:W5:Y:S01]  /*01c0*/  LDG.E.U16.CONSTANT R6, desc[UR6][R6.64] ;  /* 0x0000000606067981 */ /* 0x000f62000c1e9500 */
[----:B0-----:R-:W-:Y:S01]  /*01d0*/  IMAD.WIDE R4, R2, 0x2, R4 ;  /* 0x0000000202047825 */ /* 0x001fe200078e0204 */
[----:B--2---:R-:W-:-:S02]  /*01e0*/  SHF.L.U32 R15, R10, 0x10, RZ ;  /* 0x000000100a0f7819 */ /* 0x004fc400000006ff */
[----:B---3--:R-:W-:Y:S02]  /*01f0*/  SHF.L.U32 R16, R12, 0x10, RZ ;  /* 0x000000100c107819 */ /* 0x008fe400000006ff */
[----:B----4-:R-:W-:Y:S02]  /*0200*/  SHF.L.U32 R14, R8, 0x10, RZ ;  /* 0x00000010080e7819 */ /* 0x010fe400000006ff */
[----:B-----5:R-:W-:-:S03]  /*0210*/  SHF.L.U32 R3, R6, 0x10, RZ ;  /* 0x0000001006037819 */ /* 0x020fc600000006ff */
[CC--:B------:R-:W-:Y:S02]  /*0220*/  FMUL R18, R14.reuse, R16.reuse ;  /* 0x000000100e127220 */ /* 0x0c0fe40000400000 */
[C---:B------:R-:W-:Y:S02]  /*0230*/  FMUL R17, R3.reuse, R16 ;  /* 0x0000001003117220 */ /* 0x040fe40000400000 */
[-C--:B------:R-:W-:Y:S02]  /*0240*/  FFMA R18, R3, R15.reuse, -R18 ;  /* 0x0000000f03127223 */ /* 0x080fe40000000812 */
[----:B------:R-:W-:Y:S01]  /*0250*/  FFMA R17, R14, R15, R17 ;  /* 0x0000000f0e117223 */ /* 0x000fe20000000011 */
[----:B------:R-:W-:Y:S02]  /*0260*/  IMAD.WIDE R2, R0, 0x2, R4 ;  /* 0x0000000200027825 */ /* 0x000fe400078e0204 */
[----:B------:R-:W-:Y:S02]  /*0270*/  F2FP.BF16.F32.PACK_AB R18, RZ, R18 ;  /* 0x00000012ff12723e */ /* 0x000fe400000010ff */
[----:B------:R-:W-:-:S03]  /*0280*/  F2FP.BF16.F32.PACK_AB R17, RZ, R17 ;  /* 0x00000011ff11723e */ /* 0x000fc600000010ff */
[----:B------:R-:W-:Y:S04]  /*0290*/  STG.E.U16 desc[UR6][R4.64], R18 ;  /* 0x0000001204007986 */ /* 0x000fe8000c101506 */
[----:B------:R-:W-:Y:S01]  /*02a0*/  STG.E.U16 desc[UR6][R2.64], R17 ;  /* 0x0000001102007986 */ /* 0x000fe2000c101506 */
[----:B------:R-:W-:Y:S05]  /*02b0*/  EXIT ;  /* 0x000000000000794d */ /* 0x000fea0003800000 */
.L_x_0:
[----:B------:R-:W-:-:S00]  /*02c0*/  BRA `(.L_x_0) ;  /* 0xfffffffc00fc7947 */ /* 0x000fc0000383ffff */
[----:B------:R-:W-:-:S00]  /*02d0*/  NOP ;  /* 0x0000000000007918 */ /* 0x000fc00000000000 */
        /* <DEDUP_REMOVED lines=10> */
.L_x_6:


//--------------------- .text.rope_bf16           --------------------------
	.section	.text.rope_bf16,"ax",@progbits
	.align	128
        .global         rope_bf16
        .type           rope_bf16,@function
        .size           rope_bf16,(.L_x_7 - rope_bf16)
        .other          rope_bf16,@"STO_CUDA_ENTRY STV_DEFAULT"
rope_bf16:
.text.rope_bf16:
[----:B------:R-:W-:Y:S08]  /*0000*/  LDC R1, c[0x0][0x37c] ;  /* 0x0000df00ff017b82 */ /* 0x000ff00000000800 */
[----:B------:R-:W0:Y:S01]  /*0010*/  LDC R2, c[0x0][0x3a8] ;  /* 0x0000ea00ff027b82 */ /* 0x000e220000000800 */
[----:B------:R-:W1:Y:S01]  /*0020*/  S2R R3, SR_TID.X ;  /* 0x0000000000037919 */ /* 0x000e620000002100 */
[----:B0-----:R-:W-:-:S04]  /*0030*/  LEA.HI R0, R2, R2, RZ, 0x1 ;  /* 0x0000000202007211 */ /* 0x001fc800078f08ff */
[----:B------:R-:W-:-:S04]  /*0040*/  SHF.R.S32.HI R0, RZ, 0x1, R0 ;  /* 0x00000001ff007819 */ /* 0x000fc80000011400 */
[----:B-1----:R-:W-:-:S13]  /*0050*/  ISETP.GE.AND P0, PT, R3, R0, PT ;  /* 0x000000000300720c */ /* 0x002fda0003f06270 */
[----:B------:R-:W-:Y:S05]  /*0060*/  @P0 EXIT ;  /* 0x000000000000094d */ /* 0x000fea0003800000 */
[----:B------:R-:W-:Y:S01]  /*0070*/  S2UR UR5, SR_CTAID.Y ;  /* 0x00000000000579c3 */ /* 0x000fe20000002600 */
[----:B------:R-:W0:Y:S01]  /*0080*/  LDCU UR7, c[0x0][0x3a4] ;  /* 0x00007480ff0777ac */ /* 0x000e220008000800 */
[----:B------:R-:W1:Y:S06]  /*0090*/  LDCU UR6, c[0x0][0x3ac] ;  /* 0x00007580ff0677ac */ /* 0x000e6c0008000800 */
[----:B------:R-:W0:Y:S01]  /*00a0*/  S2UR UR4, SR_CTAID.X ;  /* 0x00000000000479c3 */ /* 0x000e220000002500 */
[----:B------:R-:W2:Y:S07]  /*00b0*/  LDCU.64 UR8, c[0x0][0x358] ;  /* 0x00006b00ff0877ac */ /* 0x000eae0008000a00 */
[----:B------:R-:W3:Y:S08]  /*00c0*/  LDC.64 R10, c[0x0][0x388] ;  /* 0x0000e200ff0a7b82 */ /* 0x000ef00000000a00 */
[----:B------:R-:W4:Y:S08]  /*00d0*/  LDC.64 R8, c[0x0][0x398] ;  /* 0x0000e600ff087b82 */ /* 0x000f300000000a00 */
[----:B------:R-:W5:Y:S01]  /*00e0*/  LDC.64 R6, c[0x0][0x390] ;  /* 0x0000e400ff067b82 */ /* 0x000f620000000a00 */
[----:B0-----:R-:W-:-:S02]  /*00f0*/  UIMAD UR5, UR4, UR7, UR5 ;  /* 0x00000007040572a4 */ /* 0x001fc4000f8e0205 */
[----:B-1----:R-:W-:-:S04]  /*0100*/  UIADD3 UR4, UPT, UPT, UR4, UR6, URZ ;  /* 0x0000000604047290 */ /* 0x002fc8000fffe0ff */
[--C-:B------:R-:W-:Y:S01]  /*0110*/  IMAD R2, R2, UR5, R3.reuse ;  /* 0x0000000502027c24 */ /* 0x100fe2000f8e0203 */
[----:B------:R-:W0:Y:S01]  /*0120*/  LDC.64 R4, c[0x0][0x380] ;  /* 0x0000e000ff047b82 */ /* 0x000e220000000a00 */
[----:B------:R-:W-:Y:S02]  /*0130*/  IMAD R3, R0, UR4, R3 ;  /* 0x0000000400037c24 */ /* 0x000fe4000f8e0203 */
[----:B---3--:R-:W-:-:S04]  /*0140*/  IMAD.WIDE R10, R2, 0x2, R10 ;  /* 0x00000002020a7825 */ /* 0x008fc800078e020a */
[----:B----4-:R-:W-:-:S04]  /*0150*/  IMAD.WIDE R8, R3, 0x2, R8 ;  /* 0x0000000203087825 */ /* 0x010fc800078e0208 */
[----:B------:R-:W-:Y:S02]  /*0160*/  IMAD.WIDE R12, R0, 0x2, R10 ;  /* 0x00000002000c7825 */ /* 0x000fe400078e020a */
[----:B--2---:R-:W2:Y:S02]  /*0170*/  LDG.E.U16.CONSTANT R8, desc[UR8][R8.64] ;  /* 0x0000000808087981 */ /* 0x004ea4000c1e9500 */
[----:B-----5:R-:W-:Y:S02]  /*0180*/  IMAD.WIDE R6, R3, 0x2, R6 ;  /* 0x0000000203067825 */ /* 0x020fe400078e0206 */
[----:B------:R-:W3:Y:S04]  /*0190*/  LDG.E.U16.CONSTANT R12, desc[UR8][R12.64] ;  /* 0x000000080c0c7981 */ /* 0x000ee8000c1e9500 */
[----:B------:R-:W4:Y:S04]  /*01a0*/  LDG.E.U16.CONSTANT R6, desc[UR8][R6.64] ;  /* 0x0000000806067981 */ /* 0x000f28000c1e9500 */
[----:B------:R-:W5:Y:S01]  /*01b0*/  LDG.E.U16.CONSTANT R10, desc[UR8][R10.64] ;  /* 0x000000080a0a7981 */ /* 0x000f62000c1e9500 */
[----:B0-----:R-:W-:Y:S01]  /*01c0*/  IMAD.WIDE R4, R2, 0x2, R4 ;  /* 0x0000000202047825 */ /* 0x001fe200078e0204 */
[----:B--2---:R-:W-:-:S02]  /*01d0*/  SHF.L.U32 R14, R8, 0x10, RZ ;  /* 0x00000010080e7819 */ /* 0x004fc400000006ff */
[----:B---3--:R-:W-:Y:S02]  /*01e0*/  SHF.L.U32 R16, R12, 0x10, RZ ;  /* 0x000000100c107819 */ /* 0x008fe400000006ff */
[----:B----4-:R-:W-:-:S03]  /*01f0*/  SHF.L.U32 R3, R6, 0x10, RZ ;  /* 0x0000001006037819 */ /* 0x010fc600000006ff */
[-C--:B------:R-:W-:Y:S01]  /*0200*/  FMUL R18, R14, R16.reuse ;  /* 0x000000100e127220 */ /* 0x080fe20000400000 */
[----:B-----5:R-:W-:Y:S01]  /*0210*/  SHF.L.U32 R15, R10, 0x10, RZ ;  /* 0x000000100a0f7819 */ /* 0x020fe200000006ff */
[----:B------:R-:W-:-:S04]  /*0220*/  FMUL R17, R3, R16 ;  /* 0x0000001003117220 */ /* 0x000fc80000400000 */
[-C--:B------:R-:W-:Y:S01]  /*0230*/  FFMA R18, R3, R15.reuse, -R18 ;  /* 0x0000000f03127223 */ /* 0x080fe20000000812 */
[----:B------:R-:W-:Y:S01]  /*0240*/  FFMA R17, R14, R15, R17 ;  /* 0x0000000f0e117223 */ /* 0x000fe20000000011 */
[----:B------:R-:W-:-:S03]  /*0250*/  IMAD.WIDE R2, R0, 0x2, R4 ;  /* 0x0000000200027825 */ /* 0x000fc600078e0204 */
[----:B------:R-:W-:Y:S02]  /*0260*/  F2FP.BF16.F32.PACK_AB R18, RZ, R18 ;  /* 0x00000012ff12723e */ /* 0x000fe400000010ff */
[----:B------:R-:W-:-:S03]  /*0270*/  F2FP.BF16.F32.PACK_AB R17, RZ, R17 ;  /* 0x00000011ff11723e */ /* 0x000fc600000010ff */
[----:B------:R-:W-:Y:S04]  /*0280*/  STG.E.U16 desc[UR8][R4.64], R18 ;  /* 0x0000001204007986 */ /* 0x000fe8000c101508 */
[----:B------:R-:W-:Y:S01]  /*0290*/  STG.E.U16 desc[UR8][R2.64], R17 ;  /* 0x0000001102007986 */ /* 0x000fe2000c101508 */
[----:B------:R-:W-:Y:S05]  /*02a0*/  EXIT ;  /* 0x000000000000794d */ /* 0x000fea0003800000 */
.L_x_1:
        /* <DEDUP_REMOVED lines=13> */
.L_x_7:


//--------------------- .text.rope_indirect_f16   --------------------------
	.section	.text.rope_indirect_f16,"ax",@progbits
	.align	128
        .global         rope_indirect_f16
        .type           rope_indirect_f16,@function
        .size           rope_indirect_f16,(.L_x_8 - rope_indirect_f16)
        .other          rope_indirect_f16,@"STO_CUDA_ENTRY STV_DEFAULT"
rope_indirect_f16:
.text.rope_indirect_f16:
        /* <DEDUP_REMOVED lines=29> */
[----:B0-----:R-:W-:-:S04]  /*01d0*/  IMAD.WIDE R4, R2, 0x2, R4 ;  /* 0x0000000202047825 */ /* 0x001fc800078e0204 */
[----:B--2---:R-:W-:Y:S02]  /*01e0*/  HADD2.F32 R15, -RZ, R10.H0_H0 ;  /* 0x2000000aff0f7230 */ /* 0x004fe40000004100 */
[----:B---3--:R-:W-:Y:S02]  /*01f0*/  HADD2.F32 R16, -RZ, R12.H0_H0 ;  /* 0x2000000cff107230 */ /* 0x008fe40000004100 */
[----:B----4-:R-:W-:Y:S02]  /*0200*/  HADD2.F32 R14, -RZ, R8.H0_H0 ;  /* 0x20000008ff0e7230 */ /* 0x010fe40000004100 */
[----:B-----5:R-:W-:-:S03]  /*0210*/  HADD2.F32 R3, -RZ, R6.H0_H0 ;  /* 0x20000006ff037230 */ /* 0x020fc60000004100 */
[CC--:B------:R-:W-:Y:S02]  /*0220*/  FMUL R18, R14.reuse, R16.reuse ;  /* 0x000000100e127220 */ /* 0x0c0fe40000400000 */
[C---:B------:R-:W-:Y:S02]  /*0230*/  FMUL R17, R3.reuse, R16 ;  /* 0x0000001003117220 */ /* 0x040fe40000400000 */
[-C--:B------:R-:W-:Y:S02]  /*0240*/  FFMA R18, R3, R15.reuse, -R18 ;  /* 0x0000000f03127223 */ /* 0x080fe40000000812 */
[----:B------:R-:W-:Y:S01]  /*0250*/  FFMA R17, R14, R15, R17 ;  /* 0x0000000f0e117223 */ /* 0x000fe20000000011 */
[----:B------:R-:W-:Y:S02]  /*0260*/  IMAD.WIDE R2, R0, 0x2, R4 ;  /* 0x0000000200027825 */ /* 0x000fe400078e0204 */
[----:B------:R-:W-:Y:S02]  /*0270*/  F2FP.F16.F32.PACK_AB R18, RZ, R18 ;  /* 0x00000012ff12723e */ /* 0x000fe400000000ff */
[----:B------:R-:W-:-:S03]  /*0280*/  F2FP.F16.F32.PACK_AB R17, RZ, R17 ;  /* 0x00000011ff11723e */ /* 0x000fc600000000ff */
[----:B------:R-:W-:Y:S04]  /*0290*/  STG.E.U16 desc[UR6][R4.64], R18 ;  /* 0x0000001204007986 */ /* 0x000fe8000c101506 */
[----:B------:R-:W-:Y:S01]  /*02a0*/  STG.E.U16 desc[UR6][R2.64], R17 ;  /* 0x0000001102007986 */ /* 0x000fe2000c101506 */
[----:B------:R-:W-:Y:S05]  /*02b0*/  EXIT ;  /* 0x000000000000794d */ /* 0x000fea0003800000 */
.L_x_2:
        /* <DEDUP_REMOVED lines=12> */
.L_x_8:


//--------------------- .text.rope_f16            --------------------------
	.section	.text.rope_f16,"ax",@progbits
	.align	128
        .global         rope_f16
        .type           rope_f16,@function
        .size           rope_f16,(.L_x_9 - rope_f16)
        .other          rope_f16,@"STO_CUDA_ENTRY STV_DEFAULT"
rope_f16:
.text.rope_f16:
        /* <DEDUP_REMOVED lines=28> */
[----:B0-----:R-:W-:-:S04]  /*01c0*/  IMAD.WIDE R4, R2, 0x2, R4 ;  /* 0x0000000202047825 */ /* 0x001fc800078e0204 */
[----:B--2---:R-:W-:Y:S02]  /*01d0*/  HADD2.F32 R14, -RZ, R8.H0_H0 ;  /* 0x20000008ff0e7230 */ /* 0x004fe40000004100 */
[----:B---3--:R-:W-:Y:S02]  /*01e0*/  HADD2.F32 R16, -RZ, R12.H0_H0 ;  /* 0x2000000cff107230 */ /* 0x008fe40000004100 */
[----:B----4-:R-:W-:-:S03]  /*01f0*/  HADD2.F32 R3, -RZ, R6.H0_H0 ;  /* 0x20000006ff037230 */ /* 0x010fc60000004100 */
[-C--:B------:R-:W-:Y:S01]  /*0200*/  FMUL R18, R14, R16.reuse ;  /* 0x000000100e127220 */ /* 0x080fe20000400000 */
[----:B-----5:R-:W-:Y:S02]  /*0210*/  HADD2.F32 R15, -RZ, R10.H0_H0 ;  /* 0x2000000aff0f7230 */ /* 0x020fe40000004100 */
[----:B------:R-:W-:-:S03]  /*0220*/  FMUL R17, R3, R16 ;  /* 0x0000001003117220 */ /* 0x000fc60000400000 */
[-C--:B------:R-:W-:Y:S01]  /*0230*/  FFMA R18, R3, R15.reuse, -R18 ;  /* 0x0000000f03127223 */ /* 0x080fe20000000812 */
[----:B------:R-:W-:Y:S01]  /*0240*/  FFMA R17, R14, R15, R17 ;  /* 0x0000000f0e117223 */ /* 0x000fe20000000011 */
[----:B------:R-:W-:-:S03]  /*0250*/  IMAD.WIDE R2, R0, 0x2, R4 ;  /* 0x0000000200027825 */ /* 0x000fc600078e0204 */
[----:B------:R-:W-:Y:S02]  /*0260*/  F2FP.F16.F32.PACK_AB R18, RZ, R18 ;  /* 0x00000012ff12723e */ /* 0x000fe400000000ff */
[----:B------:R-:W-:-:S03]  /*0270*/  F2FP.F16.F32.PACK_AB R17, RZ, R17 ;  /* 0x00000011ff11723e */ /* 0x000fc600000000ff */
[----:B------:R-:W-:Y:S04]  /*0280*/  STG.E.U16 desc[UR8][R4.64], R18 ;  /* 0x0000001204007986 */ /* 0x000fe8000c101508 */
[----:B------:R-:W-:Y:S01]  /*0290*/  STG.E.U16 desc[UR8][R2.64], R17 ;  /* 0x0000001102007986 */ /* 0x000fe2000c101508 */
[----:B------:R-:W-:Y:S05]  /*02a0*/  EXIT ;  /* 0x000000000000794d */ /* 0x000fea0003800000 */
.L_x_3:
        /* <DEDUP_REMOVED lines=13> */
.L_x_9:


//--------------------- .text.rope_indirect_f32   --------------------------
	.section	.text.rope_indirect_f32,"ax",@progbits
	.align	128
        .global         rope_indirect_f32
        .type           rope_indirect_f32,@function
        .size           rope_indirect_f32,(.L_x_10 - rope_indirect_f32)
        .other          rope_indirect_f32,@"STO_CUDA_ENTRY STV_DEFAULT"
rope_indirect_f32:
.text.rope_indirect_f32:
        /* <DEDUP_REMOVED lines=19> */
[----:B--2---:R-:W-:-:S05]  /*0130*/  IADD3 R9, PT, PT, R2, UR8, RZ ;  /* 0x0000000802097c10 */ /* 0x004fca000fffe0ff */
[C---:B------:R-:W-:Y:S02]  /*0140*/  IMAD R3, R0.reuse, R9, R15 ;  /* 0x0000000900037224 */ /* 0x040fe400078e020f */
[----:B------:R-:W-:Y:S02]  /*0150*/  IMAD.WIDE R8, R0, 0x4, R6 ;  /* 0x0000000400087825 */ /* 0x000fe400078e0206 */
[----:B------:R-:W2:Y:S02]  /*0160*/  LDG.E.CONSTANT R7, desc[UR6][R6.64] ;  /* 0x0000000606077981 */ /* 0x000ea4000c1e9900 */
[C---:B---3--:R-:W-:Y:S02]  /*0170*/  IMAD.WIDE R4, R3.reuse, 0x4, R4 ;  /* 0x0000000403047825 */ /* 0x048fe400078e0204 */
[----:B------:R-:W3:Y:S02]  /*0180*/  LDG.E.CONSTANT R9, desc[UR6][R8.64] ;  /* 0x0000000608097981 */ /* 0x000ee4000c1e9900 */
[----:B-1----:R-:W-:-:S02]  /*0190*/  IMAD.WIDE R2, R3, 0x4, R10 ;  /* 0x0000000403027825 */ /* 0x002fc400078e020a */
[----:B------:R-:W3:Y:S01]  /*01a0*/  LDG.E.CONSTANT R4, desc[UR6][R4.64] ;  /* 0x0000000604047981 */ /* 0x000ee2000c1e9900 */
[----:B------:R-:W0:Y:S03]  /*01b0*/  LDC.64 R10, c[0x0][0x380] ;  /* 0x0000e000ff0a7b82 */ /* 0x000e260000000a00 */
[----:B------:R-:W4:Y:S01]  /*01c0*/  LDG.E.CONSTANT R2, desc[UR6][R2.64] ;  /* 0x0000000602027981 */ /* 0x000f22000c1e9900 */
[----:B0-----:R-:W-:-:S04]  /*01d0*/  IMAD.WIDE R10, R13, 0x4, R10 ;  /* 0x000000040d0a7825 */ /* 0x001fc800078e020a */
[----:B------:R-:W-:-:S04]  /*01e0*/  IMAD.WIDE R12, R0, 0x4, R10 ;  /* 0x00000004000c7825 */ /* 0x000fc800078e020a */
[-C--:B---3--:R-:W-:Y:S01]  /*01f0*/  FMUL R15, R4, R9.reuse ;  /* 0x00000009040f7220 */ /* 0x088fe20000400000 */
[----:B----4-:R-:W-:-:S03]  /*0200*/  FMUL R17, R2, R9 ;  /* 0x0000000902117220 */ /* 0x010fc60000400000 */
[-C--:B--2---:R-:W-:Y:S01]  /*0210*/  FFMA R15, R2, R7.reuse, -R15 ;  /* 0x00000007020f7223 */ /* 0x084fe2000000080f */
[----:B------:R-:W-:-:S04]  /*0220*/  FFMA R17, R4, R7, R17 ;  /* 0x0000000704117223 */ /* 0x000fc80000000011 */
[----:B------:R-:W-:Y:S04]  /*0230*/  STG.E desc[UR6][R10.64], R15 ;  /* 0x0000000f0a007986 */ /* 0x000fe8000c101906 */
[----:B------:R-:W-:Y:S01]  /*0240*/  STG.E desc[UR6][R12.64], R17 ;  /* 0x000000110c007986 */ /* 0x000fe2000c101906 */
[----:B------:R-:W-:Y:S05]  /*0250*/  EXIT ;  /* 0x000000000000794d */ /* 0x000fea0003800000 */
.L_x_4:
        /* <DEDUP_REMOVED lines=10> */
.L_x_10:


//--------------------- .text.rope_f32            --------------------------
	.section	.text.rope_f32,"ax",@progbits
	.align	128
        .global         rope_f32
        .type           rope_f32,@function
        .size           rope_f32,(.L_x_11 - rope_f32)
        .other          rope_f32,@"STO_CUDA_ENTRY STV_DEFAULT"
rope_f32:
.text.rope_f32:
        /* <DEDUP_REMOVED lines=17> */
[--C-:B------:R-:W-:Y:S02]  /*0110*/  IMAD R15, R15, UR5, R8.reuse ;  /* 0x000000050f0f7c24 */ /* 0x100fe4000f8e0208 */
[----:B------:R-:W-:Y:S02]  /*0120*/  IMAD R11, R13, UR4, R8 ;  /* 0x000000040d0b7c24 */ /* 0x000fe4000f8e0208 */
[----:B---3--:R-:W-:-:S04]  /*0130*/  IMAD.WIDE R6, R15, 0x4, R6 ;  /* 0x000000040f067825 */ /* 0x008fc800078e0206 */
[----:B----4-:R-:W-:-:S04]  /*0140*/  IMAD.WIDE R4, R11, 0x4, R4 ;  /* 0x000000040b047825 */ /* 0x010fc800078e0204 */
[----:B------:R-:W-:Y:S02]  /*0150*/  IMAD.WIDE R8, R13, 0x4, R6 ;  /* 0x000000040d087825 */ /* 0x000fe400078e0206 */
[----:B--2---:R-:W2:Y:S02]  /*0160*/  LDG.E.CONSTANT R4, desc[UR8][R4.64] ;  /* 0x0000000804047981 */ /* 0x004ea4000c1e9900 */
[----:B-----5:R-:W-:Y:S02]  /*0170*/  IMAD.WIDE R2, R11, 0x4, R2 ;  /* 0x000000040b027825 */ /* 0x020fe400078e0202 */
[----:B------:R-:W2:Y:S01]  /*0180*/  LDG.E.CONSTANT R9, desc[UR8][R8.64] ;  /* 0x0000000808097981 */ /* 0x000ea2000c1e9900 */
[----:B------:R-:W0:Y:S03]  /*0190*/  LDC.64 R10, c[0x0][0x380] ;  /* 0x0000e000ff0a7b82 */ /* 0x000e260000000a00 */
[----:B------:R-:W3:Y:S04]  /*01a0*/  LDG.E.CONSTANT R2, desc[UR8][R2.64] ;  /* 0x0000000802027981 */ /* 0x000ee8000c1e9900 */
[----:B------:R-:W4:Y:S01]  /*01b0*/  LDG.E.CONSTANT R7, desc[UR8][R6.64] ;  /* 0x0000000806077981 */ /* 0x000f22000c1e9900 */
[----:B0-----:R-:W-:-:S04]  /*01c0*/  IMAD.WIDE R10, R15, 0x4, R10 ;  /* 0x000000040f0a7825 */ /* 0x001fc800078e020a */
[----:B------:R-:W-:-:S04]  /*01d0*/  IMAD.WIDE R12, R13, 0x4, R10 ;  /* 0x000000040d0c7825 */ /* 0x000fc800078e020a */
[-C--:B--2---:R-:W-:Y:S01]  /*01e0*/  FMUL R15, R4, R9.reuse ;  /* 0x00000009040f7220 */ /* 0x084fe20000400000 */
[----:B---3--:R-:W-:-:S03]  /*01f0*/  FMUL R17, R2, R9 ;  /* 0x0000000902117220 */ /* 0x008fc60000400000 */
[-C--:B----4-:R-:W-:Y:S01]  /*0200*/  FFMA R15, R2, R7.reuse, -R15 ;  /* 0x00000007020f7223 */ /* 0x090fe2000000080f */
[----:B------:R-:W-:-:S04]  /*0210*/  FFMA R17, R4, R7, R17 ;  /* 0x0000000704117223 */ /* 0x000fc80000000011 */
[----:B------:R-:W-:Y:S04]  /*0220*/  STG.E desc[UR8][R10.64], R15 ;  /* 0x0000000f0a007986 */ /* 0x000fe8000c101908 */
[----:B------:R-:W-:Y:S01]  /*0230*/  STG.E desc[UR8][R12.64], R17 ;  /* 0x000000110c007986 */ /* 0x000fe2000c101908 */
[----:B------:R-:W-:Y:S05]  /*0240*/  EXIT ;  /* 0x000000000000794d */ /* 0x000fea0003800000 */
.L_x_5:
        /* <DEDUP_REMOVED lines=11> */
.L_x_11:


//--------------------- .nv.shared.reserved.0     --------------------------
	.section	.nv.shared.reserved.0,"aw",@nobits
	.weak		__nv_reservedSMEM_offset_0_alias
	.size		__nv_reservedSMEM_offset_0_alias, 0, 64
	.other		__nv_reservedSMEM_offset_0_alias,@"STO_CUDA_RESERVED_SHARED STV_DEFAULT"
__nv_reservedSMEM_offset_0_alias:
	.zero		0
	.zero		64


//--------------------- .nv.constant0.rope_indirect_bf16 --------------------------
	.section	.nv.constant0.rope_indirect_bf16,"a",@progbits
	.sectionflags	@""
	.align	4
.nv.constant0.rope_indirect_bf16:
	.zero		952


//--------------------- .nv.constant0.rope_bf16   --------------------------
	.section	.nv.constant0.rope_bf16,"a",@progbits
	.sectionflags	@""
	.align	4
.nv.constant0.rope_bf16:
	.zero		944


//--------------------- .nv.constant0.rope_indirect_f16 --------------------------
	.section	.nv.constant0.rope_indirect_f16,"a",@progbits
	.sectionflags	@""
	.align	4
.nv.constant0.rope_indirect_f16:
	.zero		952


//--------------------- .nv.constant0.rope_f16    --------------------------
	.section	.nv.constant0.rope_f16,"a",@progbits
	.sectionflags	@""
	.align	4
.nv.constant0.rope_f16:
	.zero		944


//--------------------- .nv.constant0.rope_indirect_f32 --------------------------
	.section	.nv.constant0.rope_indirect_f32,"a",@progbits
	.sectionflags	@""
	.align	4
.nv.constant0.rope_indirect_f32:
	.zero		952


//--------------------- .nv.constant0.rope_f32    --------------------------
	.section	.nv.constant0.rope_f32,"a",@progbits
	.sectionflags	@""
	.align	4
.nv.constant0.rope_f32:
	.zero		944


//--------------------- SYMBOLS --------------------------

	.type		.nv.reservedSmem.offset0,@object
	.size		.nv.reservedSmem.offset0,0x4
